//
// Generated by NVIDIA NVVM Compiler
//
// Compiler Build ID: CL-36424714
// Cuda compilation tools, release 13.0, V13.0.88
// Based on NVVM 20.0.0
//

.version 9.0
.target sm_100
.address_size 64

	// .globl	_Z15naive_layernormPfS_iif

.visible .entry _Z15naive_layernormPfS_iif(
	.param .u64 .ptr .align 1 _Z15naive_layernormPfS_iif_param_0,
	.param .u64 .ptr .align 1 _Z15naive_layernormPfS_iif_param_1,
	.param .u32 _Z15naive_layernormPfS_iif_param_2,
	.param .u32 _Z15naive_layernormPfS_iif_param_3,
	.param .f32 _Z15naive_layernormPfS_iif_param_4
)
{
	.reg .pred 	%p<29>;
	.reg .b32 	%r<93>;
	.reg .b32 	%f<245>;
	.reg .b64 	%rd<37>;

	ld.param.u64 	%rd7, [_Z15naive_layernormPfS_iif_param_0];
	ld.param.u64 	%rd8, [_Z15naive_layernormPfS_iif_param_1];
	ld.param.u32 	%r59, [_Z15naive_layernormPfS_iif_param_2];
	ld.param.u32 	%r58, [_Z15naive_layernormPfS_iif_param_3];
	ld.param.f32 	%f30, [_Z15naive_layernormPfS_iif_param_4];
	cvta.to.global.u64 	%rd1, %rd8;
	cvta.to.global.u64 	%rd2, %rd7;
	mov.u32 	%r60, %ctaid.x;
	mov.u32 	%r61, %ntid.x;
	mov.u32 	%r62, %tid.x;
	mad.lo.s32 	%r1, %r60, %r61, %r62;
	setp.ge.s32 	%p1, %r1, %r59;
	@%p1 bra 	$L__BB0_39;
	setp.lt.s32 	%p2, %r58, 1;
	mov.f32 	%f235, 0f00000000;
	@%p2 bra 	$L__BB0_14;
	mul.lo.s32 	%r2, %r58, %r1;
	and.b32  	%r3, %r58, 15;
	setp.lt.u32 	%p3, %r58, 16;
	mov.f32 	%f235, 0f00000000;
	mov.b32 	%r77, 0;
	@%p3 bra 	$L__BB0_5;
	and.b32  	%r77, %r58, 2147483632;
	neg.s32 	%r75, %r77;
	add.s64 	%rd3, %rd2, 32;
	mov.f32 	%f235, 0f00000000;
	mov.u32 	%r74, %r2;
$L__BB0_4:
	.pragma "nounroll";
	mul.wide.s32 	%rd9, %r74, 4;
	add.s64 	%rd10, %rd3, %rd9;
	ld.global.f32 	%f35, [%rd10+-32];
	add.f32 	%f36, %f235, %f35;
	ld.global.f32 	%f37, [%rd10+-28];
	add.f32 	%f38, %f36, %f37;
	ld.global.f32 	%f39, [%rd10+-24];
	add.f32 	%f40, %f38, %f39;
	ld.global.f32 	%f41, [%rd10+-20];
	add.f32 	%f42, %f40, %f41;
	ld.global.f32 	%f43, [%rd10+-16];
	add.f32 	%f44, %f42, %f43;
	ld.global.f32 	%f45, [%rd10+-12];
	add.f32 	%f46, %f44, %f45;
	ld.global.f32 	%f47, [%rd10+-8];
	add.f32 	%f48, %f46, %f47;
	ld.global.f32 	%f49, [%rd10+-4];
	add.f32 	%f50, %f48, %f49;
	ld.global.f32 	%f51, [%rd10];
	add.f32 	%f52, %f50, %f51;
	ld.global.f32 	%f53, [%rd10+4];
	add.f32 	%f54, %f52, %f53;
	ld.global.f32 	%f55, [%rd10+8];
	add.f32 	%f56, %f54, %f55;
	ld.global.f32 	%f57, [%rd10+12];
	add.f32 	%f58, %f56, %f57;
	ld.global.f32 	%f59, [%rd10+16];
	add.f32 	%f60, %f58, %f59;
	ld.global.f32 	%f61, [%rd10+20];
	add.f32 	%f62, %f60, %f61;
	ld.global.f32 	%f63, [%rd10+24];
	add.f32 	%f64, %f62, %f63;
	ld.global.f32 	%f65, [%rd10+28];
	add.f32 	%f235, %f64, %f65;
	add.s32 	%r75, %r75, 16;
	add.s32 	%r74, %r74, 16;
	setp.ne.s32 	%p4, %r75, 0;
	@%p4 bra 	$L__BB0_4;
$L__BB0_5:
	setp.eq.s32 	%p5, %r3, 0;
	@%p5 bra 	$L__BB0_14;
	and.b32  	%r11, %r58, 7;
	setp.lt.u32 	%p6, %r3, 8;
	@%p6 bra 	$L__BB0_8;
	add.s32 	%r64, %r77, %r2;
	mul.wide.s32 	%rd11, %r64, 4;
	add.s64 	%rd12, %rd2, %rd11;
	ld.global.f32 	%f67, [%rd12];
	add.f32 	%f68, %f235, %f67;
	ld.global.f32 	%f69, [%rd12+4];
	add.f32 	%f70, %f68, %f69;
	ld.global.f32 	%f71, [%rd12+8];
	add.f32 	%f72, %f70, %f71;
	ld.global.f32 	%f73, [%rd12+12];
	add.f32 	%f74, %f72, %f73;
	ld.global.f32 	%f75, [%rd12+16];
	add.f32 	%f76, %f74, %f75;
	ld.global.f32 	%f77, [%rd12+20];
	add.f32 	%f78, %f76, %f77;
	ld.global.f32 	%f79, [%rd12+24];
	add.f32 	%f80, %f78, %f79;
	ld.global.f32 	%f81, [%rd12+28];
	add.f32 	%f235, %f80, %f81;
	add.s32 	%r77, %r77, 8;
$L__BB0_8:
	setp.eq.s32 	%p7, %r11, 0;
	@%p7 bra 	$L__BB0_14;
	and.b32  	%r14, %r58, 3;
	setp.lt.u32 	%p8, %r11, 4;
	@%p8 bra 	$L__BB0_11;
	add.s32 	%r65, %r77, %r2;
	mul.wide.s32 	%rd13, %r65, 4;
	add.s64 	%rd14, %rd2, %rd13;
	ld.global.f32 	%f83, [%rd14];
	add.f32 	%f84, %f235, %f83;
	ld.global.f32 	%f85, [%rd14+4];
	add.f32 	%f86, %f84, %f85;
	ld.global.f32 	%f87, [%rd14+8];
	add.f32 	%f88, %f86, %f87;
	ld.global.f32 	%f89, [%rd14+12];
	add.f32 	%f235, %f88, %f89;
	add.s32 	%r77, %r77, 4;
$L__BB0_11:
	setp.eq.s32 	%p9, %r14, 0;
	@%p9 bra 	$L__BB0_14;
	add.s32 	%r80, %r77, %r2;
	neg.s32 	%r79, %r14;
$L__BB0_13:
	.pragma "nounroll";
	mul.wide.s32 	%rd15, %r80, 4;
	add.s64 	%rd16, %rd2, %rd15;
	ld.global.f32 	%f90, [%rd16];
	add.f32 	%f235, %f235, %f90;
	add.s32 	%r80, %r80, 1;
	add.s32 	%r79, %r79, 1;
	setp.ne.s32 	%p10, %r79, 0;
	@%p10 bra 	$L__BB0_13;
$L__BB0_14:
	setp.lt.s32 	%p11, %r58, 1;
	cvt.rn.f32.s32 	%f14, %r58;
	div.rn.f32 	%f15, %f235, %f14;
	mov.f32 	%f244, 0f00000000;
	@%p11 bra 	$L__BB0_27;
	mul.lo.s32 	%r23, %r58, %r1;
	and.b32  	%r24, %r58, 15;
	setp.lt.u32 	%p12, %r58, 16;
	mov.f32 	%f244, 0f00000000;
	mov.b32 	%r84, 0;
	@%p12 bra 	$L__BB0_18;
	and.b32  	%r84, %r58, 2147483632;
	neg.s32 	%r82, %r84;
	add.s64 	%rd4, %rd2, 32;
	mov.f32 	%f244, 0f00000000;
	mov.u32 	%r81, %r23;
$L__BB0_17:
	.pragma "nounroll";
	mul.wide.s32 	%rd17, %r81, 4;
	add.s64 	%rd18, %rd4, %rd17;
	ld.global.f32 	%f95, [%rd18+-32];
	sub.f32 	%f96, %f95, %f15;
	fma.rn.f32 	%f97, %f96, %f96, %f244;
	ld.global.f32 	%f98, [%rd18+-28];
	sub.f32 	%f99, %f98, %f15;
	fma.rn.f32 	%f100, %f99, %f99, %f97;
	ld.global.f32 	%f101, [%rd18+-24];
	sub.f32 	%f102, %f101, %f15;
	fma.rn.f32 	%f103, %f102, %f102, %f100;
	ld.global.f32 	%f104, [%rd18+-20];
	sub.f32 	%f105, %f104, %f15;
	fma.rn.f32 	%f106, %f105, %f105, %f103;
	ld.global.f32 	%f107, [%rd18+-16];
	sub.f32 	%f108, %f107, %f15;
	fma.rn.f32 	%f109, %f108, %f108, %f106;
	ld.global.f32 	%f110, [%rd18+-12];
	sub.f32 	%f111, %f110, %f15;
	fma.rn.f32 	%f112, %f111, %f111, %f109;
	ld.global.f32 	%f113, [%rd18+-8];
	sub.f32 	%f114, %f113, %f15;
	fma.rn.f32 	%f115, %f114, %f114, %f112;
	ld.global.f32 	%f116, [%rd18+-4];
	sub.f32 	%f117, %f116, %f15;
	fma.rn.f32 	%f118, %f117, %f117, %f115;
	ld.global.f32 	%f119, [%rd18];
	sub.f32 	%f120, %f119, %f15;
	fma.rn.f32 	%f121, %f120, %f120, %f118;
	ld.global.f32 	%f122, [%rd18+4];
	sub.f32 	%f123, %f122, %f15;
	fma.rn.f32 	%f124, %f123, %f123, %f121;
	ld.global.f32 	%f125, [%rd18+8];
	sub.f32 	%f126, %f125, %f15;
	fma.rn.f32 	%f127, %f126, %f126, %f124;
	ld.global.f32 	%f128, [%rd18+12];
	sub.f32 	%f129, %f128, %f15;
	fma.rn.f32 	%f130, %f129, %f129, %f127;
	ld.global.f32 	%f131, [%rd18+16];
	sub.f32 	%f132, %f131, %f15;
	fma.rn.f32 	%f133, %f132, %f132, %f130;
	ld.global.f32 	%f134, [%rd18+20];
	sub.f32 	%f135, %f134, %f15;
	fma.rn.f32 	%f136, %f135, %f135, %f133;
	ld.global.f32 	%f137, [%rd18+24];
	sub.f32 	%f138, %f137, %f15;
	fma.rn.f32 	%f139, %f138, %f138, %f136;
	ld.global.f32 	%f140, [%rd18+28];
	sub.f32 	%f141, %f140, %f15;
	fma.rn.f32 	%f244, %f141, %f141, %f139;
	add.s32 	%r82, %r82, 16;
	add.s32 	%r81, %r81, 16;
	setp.ne.s32 	%p13, %r82, 0;
	@%p13 bra 	$L__BB0_17;
$L__BB0_18:
	setp.eq.s32 	%p14, %r24, 0;
	@%p14 bra 	$L__BB0_27;
	and.b32  	%r32, %r58, 7;
	setp.lt.u32 	%p15, %r24, 8;
	@%p15 bra 	$L__BB0_21;
	add.s32 	%r67, %r84, %r23;
	mul.wide.s32 	%rd19, %r67, 4;
	add.s64 	%rd20, %rd2, %rd19;
	ld.global.f32 	%f143, [%rd20];
	sub.f32 	%f144, %f143, %f15;
	fma.rn.f32 	%f145, %f144, %f144, %f244;
	ld.global.f32 	%f146, [%rd20+4];
	sub.f32 	%f147, %f146, %f15;
	fma.rn.f32 	%f148, %f147, %f147, %f145;
	ld.global.f32 	%f149, [%rd20+8];
	sub.f32 	%f150, %f149, %f15;
	fma.rn.f32 	%f151, %f150, %f150, %f148;
	ld.global.f32 	%f152, [%rd20+12];
	sub.f32 	%f153, %f152, %f15;
	fma.rn.f32 	%f154, %f153, %f153, %f151;
	ld.global.f32 	%f155, [%rd20+16];
	sub.f32 	%f156, %f155, %f15;
	fma.rn.f32 	%f157, %f156, %f156, %f154;
	ld.global.f32 	%f158, [%rd20+20];
	sub.f32 	%f159, %f158, %f15;
	fma.rn.f32 	%f160, %f159, %f159, %f157;
	ld.global.f32 	%f161, [%rd20+24];
	sub.f32 	%f162, %f161, %f15;
	fma.rn.f32 	%f163, %f162, %f162, %f160;
	ld.global.f32 	%f164, [%rd20+28];
	sub.f32 	%f165, %f164, %f15;
	fma.rn.f32 	%f244, %f165, %f165, %f163;
	add.s32 	%r84, %r84, 8;
$L__BB0_21:
	setp.eq.s32 	%p16, %r32, 0;
	@%p16 bra 	$L__BB0_27;
	and.b32  	%r35, %r58, 3;
	setp.lt.u32 	%p17, %r32, 4;
	@%p17 bra 	$L__BB0_24;
	add.s32 	%r68, %r84, %r23;
	mul.wide.s32 	%rd21, %r68, 4;
	add.s64 	%rd22, %rd2, %rd21;
	ld.global.f32 	%f167, [%rd22];
	sub.f32 	%f168, %f167, %f15;
	fma.rn.f32 	%f169, %f168, %f168, %f244;
	ld.global.f32 	%f170, [%rd22+4];
	sub.f32 	%f171, %f170, %f15;
	fma.rn.f32 	%f172, %f171, %f171, %f169;
	ld.global.f32 	%f173, [%rd22+8];
	sub.f32 	%f174, %f173, %f15;
	fma.rn.f32 	%f175, %f174, %f174, %f172;
	ld.global.f32 	%f176, [%rd22+12];
	sub.f32 	%f177, %f176, %f15;
	fma.rn.f32 	%f244, %f177, %f177, %f175;
	add.s32 	%r84, %r84, 4;
$L__BB0_24:
	setp.eq.s32 	%p18, %r35, 0;
	@%p18 bra 	$L__BB0_27;
	add.s32 	%r87, %r84, %r23;
	neg.s32 	%r86, %r35;
$L__BB0_26:
	.pragma "nounroll";
	mul.wide.s32 	%rd23, %r87, 4;
	add.s64 	%rd24, %rd2, %rd23;
	ld.global.f32 	%f178, [%rd24];
	sub.f32 	%f179, %f178, %f15;
	fma.rn.f32 	%f244, %f179, %f179, %f244;
	add.s32 	%r87, %r87, 1;
	add.s32 	%r86, %r86, 1;
	setp.ne.s32 	%p19, %r86, 0;
	@%p19 bra 	$L__BB0_26;
$L__BB0_27:
	setp.lt.s32 	%p20, %r58, 1;
	div.rn.f32 	%f180, %f244, %f14;
	add.f32 	%f181, %f30, %f180;
	sqrt.rn.f32 	%f29, %f181;
	@%p20 bra 	$L__BB0_39;
	mul.lo.s32 	%r44, %r58, %r1;
	and.b32  	%r45, %r58, 7;
	setp.lt.u32 	%p21, %r58, 8;
	mov.b32 	%r91, 0;
	@%p21 bra 	$L__BB0_31;
	and.b32  	%r91, %r58, 2147483640;
	neg.s32 	%r89, %r91;
	add.s64 	%rd5, %rd2, 16;
	add.s64 	%rd6, %rd1, 16;
	mov.u32 	%r88, %r44;
$L__BB0_30:
	.pragma "nounroll";
	mul.wide.s32 	%rd25, %r88, 4;
	add.s64 	%rd26, %rd5, %rd25;
	add.s64 	%rd27, %rd6, %rd25;
	ld.global.f32 	%f182, [%rd26+-16];
	sub.f32 	%f183, %f182, %f15;
	div.rn.f32 	%f184, %f183, %f29;
	st.global.f32 	[%rd27+-16], %f184;
	ld.global.f32 	%f185, [%rd26+-12];
	sub.f32 	%f186, %f185, %f15;
	div.rn.f32 	%f187, %f186, %f29;
	st.global.f32 	[%rd27+-12], %f187;
	ld.global.f32 	%f188, [%rd26+-8];
	sub.f32 	%f189, %f188, %f15;
	div.rn.f32 	%f190, %f189, %f29;
	st.global.f32 	[%rd27+-8], %f190;
	ld.global.f32 	%f191, [%rd26+-4];
	sub.f32 	%f192, %f191, %f15;
	div.rn.f32 	%f193, %f192, %f29;
	st.global.f32 	[%rd27+-4], %f193;
	ld.global.f32 	%f194, [%rd26];
	sub.f32 	%f195, %f194, %f15;
	div.rn.f32 	%f196, %f195, %f29;
	st.global.f32 	[%rd27], %f196;
	ld.global.f32 	%f197, [%rd26+4];
	sub.f32 	%f198, %f197, %f15;
	div.rn.f32 	%f199, %f198, %f29;
	st.global.f32 	[%rd27+4], %f199;
	ld.global.f32 	%f200, [%rd26+8];
	sub.f32 	%f201, %f200, %f15;
	div.rn.f32 	%f202, %f201, %f29;
	st.global.f32 	[%rd27+8], %f202;
	ld.global.f32 	%f203, [%rd26+12];
	sub.f32 	%f204, %f203, %f15;
	div.rn.f32 	%f205, %f204, %f29;
	st.global.f32 	[%rd27+12], %f205;
	add.s32 	%r89, %r89, 8;
	add.s32 	%r88, %r88, 8;
	setp.ne.s32 	%p22, %r89, 0;
	@%p22 bra 	$L__BB0_30;
$L__BB0_31:
	setp.eq.s32 	%p23, %r45, 0;
	@%p23 bra 	$L__BB0_39;
	and.b32  	%r53, %r58, 3;
	setp.lt.u32 	%p24, %r45, 4;
	@%p24 bra 	$L__BB0_34;
	add.s32 	%r70, %r91, %r44;
	mul.wide.s32 	%rd28, %r70, 4;
	add.s64 	%rd29, %rd2, %rd28;
	ld.global.f32 	%f206, [%rd29];
	sub.f32 	%f207, %f206, %f15;
	div.rn.f32 	%f208, %f207, %f29;
	add.s64 	%rd30, %rd1, %rd28;
	st.global.f32 	[%rd30], %f208;
	ld.global.f32 	%f209, [%rd29+4];
	sub.f32 	%f210, %f209, %f15;
	div.rn.f32 	%f211, %f210, %f29;
	st.global.f32 	[%rd30+4], %f211;
	ld.global.f32 	%f212, [%rd29+8];
	sub.f32 	%f213, %f212, %f15;
	div.rn.f32 	%f214, %f213, %f29;
	st.global.f32 	[%rd30+8], %f214;
	ld.global.f32 	%f215, [%rd29+12];
	sub.f32 	%f216, %f215, %f15;
	div.rn.f32 	%f217, %f216, %f29;
	st.global.f32 	[%rd30+12], %f217;
	add.s32 	%r91, %r91, 4;
$L__BB0_34:
	setp.eq.s32 	%p25, %r53, 0;
	@%p25 bra 	$L__BB0_39;
	setp.eq.s32 	%p26, %r53, 1;
	@%p26 bra 	$L__BB0_37;
	add.s32 	%r71, %r91, %r44;
	mul.wide.s32 	%rd31, %r71, 4;
	add.s64 	%rd32, %rd2, %rd31;
	ld.global.f32 	%f218, [%rd32];
	sub.f32 	%f219, %f218, %f15;
	div.rn.f32 	%f220, %f219, %f29;
	add.s64 	%rd33, %rd1, %rd31;
	st.global.f32 	[%rd33], %f220;
	ld.global.f32 	%f221, [%rd32+4];
	sub.f32 	%f222, %f221, %f15;
	div.rn.f32 	%f223, %f222, %f29;
	st.global.f32 	[%rd33+4], %f223;
	add.s32 	%r91, %r91, 2;
$L__BB0_37:
	and.b32  	%r72, %r58, 1;
	setp.eq.b32 	%p27, %r72, 1;
	not.pred 	%p28, %p27;
	@%p28 bra 	$L__BB0_39;
	add.s32 	%r73, %r91, %r44;
	mul.wide.s32 	%rd34, %r73, 4;
	add.s64 	%rd35, %rd2, %rd34;
	ld.global.f32 	%f224, [%rd35];
	sub.f32 	%f225, %f224, %f15;
	div.rn.f32 	%f226, %f225, %f29;
	add.s64 	%rd36, %rd1, %rd34;
	st.global.f32 	[%rd36], %f226;
$L__BB0_39:
	ret;

}


// ===== COMPILED SASS (sm_100) =====

	.target	sm_100

	.elftype	@"ET_EXEC"


//--------------------- .note.nv.tkinfo           --------------------------
	.section	.note.nv.tkinfo,"",@"SHT_NOTE"
	.sectionflags	@"SHF_NOTE_NV_TKINFO"
	.tkinfo
        /*0018*/ 	.word	0x00000002
        /*0030*/ 	.string	""
        /*0030*/ 	.string	"ptxas"
        /*0030*/ 	.string	"Cuda compilation tools, release 13.0, V13.0.88"
        /*0030*/ 	.string	"Build cuda_13.0.r13.0/compiler.36424714_0"
        /*0030*/ 	.string	"-arch sm_100 -m 64 "



//--------------------- .note.nv.cuinfo           --------------------------
	.section	.note.nv.cuinfo,"",@"SHT_NOTE"
	.sectionflags	@"SHF_NOTE_NV_CUINFO"
        /*0018*/ 	.short	0x0002
        /*001a*/ 	.short	0x0064
        /*001c*/ 	.short	0x0082
	.zero		2


//--------------------- .nv.info                  --------------------------
	.section	.nv.info,"",@"SHT_CUDA_INFO"
	.align	4


	//----- nvinfo : EIATTR_REGCOUNT
	.align		4
        /*0000*/ 	.byte	0x04, 0x2f
        /*0002*/ 	.short	(.L_1 - .L_0)
	.align		4
.L_0:
        /*0004*/ 	.word	index@(_Z15naive_layernormPfS_iif)
        /*0008*/ 	.word	0x00000020


	//----- nvinfo : EIATTR_FRAME_SIZE
	.align		4
.L_1:
        /*000c*/ 	.byte	0x04, 0x11
        /*000e*/ 	.short	(.L_3 - .L_2)
	.align		4
.L_2:
        /*0010*/ 	.word	index@($__internal_1_$__cuda_sm3x_div_rn_noftz_f32_slowpath)
        /*0014*/ 	.word	0x00000000


	//----- nvinfo : EIATTR_FRAME_SIZE
	.align		4
.L_3:
        /*0018*/ 	.byte	0x04, 0x11
        /*001a*/ 	.short	(.L_5 - .L_4)
	.align		4
.L_4:
        /*001c*/ 	.word	index@($__internal_0_$__cuda_sm20_sqrt_rn_f32_slowpath)
        /*0020*/ 	.word	0x00000000


	//----- nvinfo : EIATTR_FRAME_SIZE
	.align		4
.L_5:
        /*0024*/ 	.byte	0x04, 0x11
        /*0026*/ 	.short	(.L_7 - .L_6)
	.align		4
.L_6:
        /*0028*/ 	.word	index@(_Z15naive_layernormPfS_iif)
        /*002c*/ 	.word	0x00000000


	//----- nvinfo : EIATTR_MIN_STACK_SIZE
	.align		4
.L_7:
        /*0030*/ 	.byte	0x04, 0x12
        /*0032*/ 	.short	(.L_9 - .L_8)
	.align		4
.L_8:
        /*0034*/ 	.word	index@(_Z15naive_layernormPfS_iif)
        /*0038*/ 	.word	0x00000000
.L_9:


//--------------------- .nv.compat                --------------------------
	.section	.nv.compat,"",@"SHT_CUDA_COMPAT_INFO"
	.align	4
        /*0000*/ 	.byte	0x02, 0x09, 0x00, 0x00, 0x02, 0x02, 0x01, 0x00, 0x02, 0x05, 0x05, 0x00, 0x03, 0x07, 0x01, 0x01
        /*0010*/ 	.byte	0x02, 0x03, 0x00, 0x00, 0x02, 0x06, 0x01, 0x00, 0x04, 0x0b, 0x08, 0x00, 0x01, 0x00, 0x00, 0x00
        /*0020*/ 	.byte	0x00, 0x00, 0x00, 0x00


//--------------------- .nv.info._Z15naive_layernormPfS_iif --------------------------
	.section	.nv.info._Z15naive_layernormPfS_iif,"",@"SHT_CUDA_INFO"
	.sectionflags	@""
	.align	4


	//----- nvinfo : EIATTR_CUDA_API_VERSION
	.align		4
        /*0000*/ 	.byte	0x04, 0x37
        /*0002*/ 	.short	(.L_11 - .L_10)
.L_10:
        /*0004*/ 	.word	0x00000082


	//----- nvinfo : EIATTR_KPARAM_INFO
	.align		4
.L_11:
        /*0008*/ 	.byte	0x04, 0x17
        /*000a*/ 	.short	(.L_13 - .L_12)
.L_12:
        /*000c*/ 	.word	0x00000000
        /*0010*/ 	.short	0x0004
        /*0012*/ 	.short	0x0018
        /*0014*/ 	.byte	0x00, 0xf0, 0x11, 0x00


	//----- nvinfo : EIATTR_KPARAM_INFO
	.align		4
.L_13:
        /*0018*/ 	.byte	0x04, 0x17
        /*001a*/ 	.short	(.L_15 - .L_14)
.L_14:
        /*001c*/ 	.word	0x00000000
        /*0020*/ 	.short	0x0003
        /*0022*/ 	.short	0x0014
        /*0024*/ 	.byte	0x00, 0xf0, 0x11, 0x00


	//----- nvinfo : EIATTR_KPARAM_INFO
	.align		4
.L_15:
        /*0028*/ 	.byte	0x04, 0x17
        /*002a*/ 	.short	(.L_17 - .L_16)
.L_16:
        /*002c*/ 	.word	0x00000000
        /*0030*/ 	.short	0x0002
        /*0032*/ 	.short	0x0010
        /*0034*/ 	.byte	0x00, 0xf0, 0x11, 0x00


	//----- nvinfo : EIATTR_KPARAM_INFO
	.align		4
.L_17:
        /*0038*/ 	.byte	0x04, 0x17
        /*003a*/ 	.short	(.L_19 - .L_18)
.L_18:
        /*003c*/ 	.word	0x00000000
        /*0040*/ 	.short	0x0001
        /*0042*/ 	.short	0x0008
        /*0044*/ 	.byte	0x00, 0xf5, 0x21, 0x00


	//----- nvinfo : EIATTR_KPARAM_INFO
	.align		4
.L_19:
        /*0048*/ 	.byte	0x04, 0x17
        /*004a*/ 	.short	(.L_21 - .L_20)
.L_20:
        /*004c*/ 	.word	0x00000000
        /*0050*/ 	.short	0x0000
        /*0052*/ 	.short	0x0000
        /*0054*/ 	.byte	0x00, 0xf5, 0x21, 0x00


	//----- nvinfo : EIATTR_SPARSE_MMA_MASK
	.align		4
.L_21:
        /*0058*/ 	.byte	0x03, 0x50
        /*005a*/ 	.short	0x0000


	//----- nvinfo : EIATTR_MAXREG_COUNT
	.align		4
        /*005c*/ 	.byte	0x03, 0x1b
        /*005e*/ 	.short	0x00ff


	//----- nvinfo : EIATTR_MERCURY_ISA_VERSION
	.align		4
        /*0060*/ 	.byte	0x03, 0x5f
        /*0062*/ 	.short	0x0101


	//----- nvinfo : EIATTR_VRC_CTA_INIT_COUNT
	.align		4
        /*0064*/ 	.byte	0x02, 0x4a
	.zero		1
	.zero		1


	//----- nvinfo : EIATTR_EXIT_INSTR_OFFSETS
	.align		4
        /*0068*/ 	.byte	0x04, 0x1c
        /*006a*/ 	.short	(.L_23 - .L_22)


	//   ....[0]....
.L_22:
        /*006c*/ 	.word	0x00000070


	//   ....[1]....
        /*0070*/ 	.word	0x000012f0


	//   ....[2]....
        /*0074*/ 	.word	0x00001cc0


	//   ....[3]....
        /*0078*/ 	.word	0x000021a0


	//   ....[4]....
        /*007c*/ 	.word	0x00002470


	//   ....[5]....
        /*0080*/ 	.word	0x000025e0


	//----- nvinfo : EIATTR_CRS_STACK_SIZE
	.align		4
.L_23:
        /*0084*/ 	.byte	0x04, 0x1e
        /*0086*/ 	.short	(.L_25 - .L_24)
.L_24:
        /*0088*/ 	.word	0x00000000


	//----- nvinfo : EIATTR_CBANK_PARAM_SIZE
	.align		4
.L_25:
        /*008c*/ 	.byte	0x03, 0x19
        /*008e*/ 	.short	0x001c


	//----- nvinfo : EIATTR_PARAM_CBANK
	.align		4
        /*0090*/ 	.byte	0x04, 0x0a
        /*0092*/ 	.short	(.L_27 - .L_26)
	.align		4
.L_26:
        /*0094*/ 	.word	index@(.nv.constant0._Z15naive_layernormPfS_iif)
        /*0098*/ 	.short	0x0380
        /*009a*/ 	.short	0x001c


	//----- nvinfo : EIATTR_SW_WAR
	.align		4
.L_27:
        /*009c*/ 	.byte	0x04, 0x36
        /*009e*/ 	.short	(.L_29 - .L_28)
.L_28:
        /*00a0*/ 	.word	0x00000008
.L_29:


//--------------------- .nv.callgraph             --------------------------
	.section	.nv.callgraph,"",@"SHT_CUDA_CALLGRAPH"
	.align	4
	.sectionentsize	8
	.align		4
        /*0000*/ 	.word	0x00000000
	.align		4
        /*0004*/ 	.word	0xffffffff
	.align		4
        /*0008*/ 	.word	0x00000000
	.align		4
        /*000c*/ 	.word	0xfffffffe
	.align		4
        /*0010*/ 	.word	0x00000000
	.align		4
        /*0014*/ 	.word	0xfffffffd
	.align		4
        /*0018*/ 	.word	0x00000000
	.align		4
        /*001c*/ 	.word	0xfffffffc


//--------------------- .text._Z15naive_layernormPfS_iif --------------------------
	.section	.text._Z15naive_layernormPfS_iif,"ax",@progbits
	.align	128
        .global         _Z15naive_layernormPfS_iif
        .type           _Z15naive_layernormPfS_iif,@function
        .size           _Z15naive_layernormPfS_iif,(.L_x_67 - _Z15naive_layernormPfS_iif)
        .other          _Z15naive_layernormPfS_iif,@"STO_CUDA_ENTRY STV_DEFAULT"
_Z15naive_layernormPfS_iif:
.text._Z15naive_layernormPfS_iif:
[----:B------:R-:W-:Y:S01]  /*0000*/  LDC R1, c[0x0][0x37c] ;  /* 0x0000df00ff017b82 */ /* 0x000fe20000000800 */
[----:B------:R-:W0:Y:S07]  /*0010*/  S2R R3, SR_TID.X ;  /* 0x0000000000037919 */ /* 0x000e2e0000002100 */
[----:B------:R-:W0:Y:S01]  /*0020*/  S2UR UR4, SR_CTAID.X ;  /* 0x00000000000479c3 */ /* 0x000e220000002500 */
[----:B------:R-:W1:Y:S07]  /*0030*/  LDCU UR5, c[0x0][0x390] ;  /* 0x00007200ff0577ac */ /* 0x000e6e0008000800 */
[----:B------:R-:W0:Y:S02]  /*0040*/  LDC R8, c[0x0][0x360] ;  /* 0x0000d800ff087b82 */ /* 0x000e240000000800 */
[----:B0-----:R-:W-:-:S05]  /*0050*/  IMAD R8, R8, UR4, R3 ;  /* 0x0000000408087c24 */ /* 0x001fca000f8e0203 */
[----:B-1----:R-:W-:-:S13]  /*0060*/  ISETP.GE.AND P0, PT, R8, UR5, PT ;  /* 0x0000000508007c0c */ /* 0x002fda000bf06270 */
[----:B------:R-:W-:Y:S05]  /*0070*/  @P0 EXIT ;  /* 0x000000000000094d */ /* 0x000fea0003800000 */
[----:B------:R-:W0:Y:S01]  /*0080*/  LDCU UR10, c[0x0][0x394] ;  /* 0x00007280ff0a77ac */ /* 0x000e220008000800 */
[----:B------:R-:W-:Y:S01]  /*0090*/  HFMA2 R4, -RZ, RZ, 0, 0 ;  /* 0x00000000ff047431 */ /* 0x000fe200000001ff */
[----:B------:R-:W1:Y:S01]  /*00a0*/  LDCU.64 UR12, c[0x0][0x358] ;  /* 0x00006b00ff0c77ac */ /* 0x000e620008000a00 */
[----:B0-----:R-:W-:-:S09]  /*00b0*/  UISETP.GE.AND UP0, UPT, UR10, 0x1, UPT ;  /* 0x000000010a00788c */ /* 0x001fd2000bf06270 */
[----:B-1----:R-:W-:Y:S05]  /*00c0*/  BRA.U !UP0, `(.L_x_0) ;  /* 0x0000000508a87547 */ /* 0x002fea000b800000 */
[----:B------:R-:W-:Y:S02]  /*00d0*/  UISETP.GE.U32.AND UP2, UPT, UR10, 0x10, UPT ;  /* 0x000000100a00788c */ /* 0x000fe4000bf46070 */
[----:B------:R-:W-:Y:S01]  /*00e0*/  IMAD R0, R8, UR10, RZ ;  /* 0x0000000a08007c24 */ /* 0x000fe2000f8e02ff */
[----:B------:R-:W-:Y:S01]  /*00f0*/  ULOP3.LUT UR8, UR10, 0xf, URZ, 0xc0, !UPT ;  /* 0x0000000f0a087892 */ /* 0x000fe2000f8ec0ff */
[----:B------:R-:W-:Y:S01]  /*0100*/  MOV R4, RZ ;  /* 0x000000ff00047202 */ /* 0x000fe20000000f00 */
[----:B------:R-:W-:Y:S02]  /*0110*/  UMOV UR4, URZ ;  /* 0x000000ff00047c82 */ /* 0x000fe40008000000 */
[----:B------:R-:W-:Y:S02]  /*0120*/  UISETP.NE.AND UP1, UPT, UR8, URZ, UPT ;  /* 0x000000ff0800728c */ /* 0x000fe4000bf25270 */
[----:B------:R-:W-:Y:S09]  /*0130*/  BRA.U !UP2, `(.L_x_1) ;  /* 0x000000010ab87547 */ /* 0x000ff2000b800000 */
[----:B------:R-:W0:Y:S01]  /*0140*/  LDCU.64 UR6, c[0x0][0x380] ;  /* 0x00007000ff0677ac */ /* 0x000e220008000a00 */
[----:B------:R-:W-:Y:S02]  /*0150*/  MOV R4, RZ ;  /* 0x000000ff00047202 */ /* 0x000fe40000000f00 */
[----:B------:R-:W-:Y:S01]  /*0160*/  MOV R5, R0 ;  /* 0x0000000000057202 */ /* 0x000fe20000000f00 */
[----:B------:R-:W-:-:S04]  /*0170*/  ULOP3.LUT UR4, UR10, 0x7ffffff0, URZ, 0xc0, !UPT ;  /* 0x7ffffff00a047892 */ /* 0x000fc8000f8ec0ff */
[----:B------:R-:W-:Y:S02]  /*0180*/  UIADD3 UR9, UPT, UPT, -UR4, URZ, URZ ;  /* 0x000000ff04097290 */ /* 0x000fe4000fffe1ff */
[----:B0-----:R-:W-:-:S04]  /*0190*/  UIADD3 UR5, UP2, UPT, UR6, 0x20, URZ ;  /* 0x0000002006057890 */ /* 0x001fc8000ff5e0ff */
[----:B------:R-:W-:-:S12]  /*01a0*/  UIADD3.X UR6, UPT, UPT, URZ, UR7, URZ, UP2, !UPT ;  /* 0x00000007ff067290 */ /* 0x000fd800097fe4ff */
.L_x_2:
[----:B------:R-:W-:Y:S02]  /*01b0*/  MOV R2, UR5 ;  /* 0x0000000500027c02 */ /* 0x000fe40008000f00 */
[----:B------:R-:W-:-:S03]  /*01c0*/  MOV R3, UR6 ;  /* 0x0000000600037c02 */ /* 0x000fc60008000f00 */
[----:B------:R-:W-:-:S05]  /*01d0*/  IMAD.WIDE R2, R5, 0x4, R2 ;  /* 0x0000000405027825 */ /* 0x000fca00078e0202 */
[----:B------:R-:W2:Y:S04]  /*01e0*/  LDG.E R15, desc[UR12][R2.64+-0x20] ;  /* 0xffffe00c020f7981 */ /* 0x000ea8000c1e1900 */
[----:B------:R-:W3:Y:S04]  /*01f0*/  LDG.E R16, desc[UR12][R2.64+-0x1c] ;  /* 0xffffe40c02107981 */ /* 0x000ee8000c1e1900 */
[----:B------:R-:W4:Y:S04]  /*0200*/  LDG.E R18, desc[UR12][R2.64+-0x18] ;  /* 0xffffe80c02127981 */ /* 0x000f28000c1e1900 */
[----:B------:R-:W5:Y:S04]  /*0210*/  LDG.E R20, desc[UR12][R2.64+-0x14] ;  /* 0xffffec0c02147981 */ /* 0x000f68000c1e1900 */
        /* <DEDUP_REMOVED lines=11> */
[----:B------:R-:W5:Y:S01]  /*02d0*/  LDG.E R14, desc[UR12][R2.64+0x1c] ;  /* 0x00001c0c020e7981 */ /* 0x000f62000c1e1900 */
[----:B------:R-:W-:Y:S01]  /*02e0*/  UIADD3 UR9, UPT, UPT, UR9, 0x10, URZ ;  /* 0x0000001009097890 */ /* 0x000fe2000fffe0ff */
[----:B------:R-:W-:-:S03]  /*02f0*/  IADD3 R5, PT, PT, R5, 0x10, RZ ;  /* 0x0000001005057810 */ /* 0x000fc60007ffe0ff */
[----:B------:R-:W-:Y:S01]  /*0300*/  UISETP.NE.AND UP2, UPT, UR9, URZ, UPT ;  /* 0x000000ff0900728c */ /* 0x000fe2000bf45270 */
[----:B--2---:R-:W-:-:S04]  /*0310*/  FADD R15, R15, R4 ;  /* 0x000000040f0f7221 */ /* 0x004fc80000000000 */
[----:B---3--:R-:W-:-:S04]  /*0320*/  FADD R15, R15, R16 ;  /* 0x000000100f0f7221 */ /* 0x008fc80000000000 */
[----:B----4-:R-:W-:-:S04]  /*0330*/  FADD R15, R15, R18 ;  /* 0x000000120f0f7221 */ /* 0x010fc80000000000 */
[----:B-----5:R-:W-:-:S04]  /*0340*/  FADD R15, R15, R20 ;  /* 0x000000140f0f7221 */ /* 0x020fc80000000000 */
[----:B------:R-:W-:-:S04]  /*0350*/  FADD R15, R15, R22 ;  /* 0x000000160f0f7221 */ /* 0x000fc80000000000 */
        /* <DEDUP_REMOVED lines=10> */
[----:B------:R-:W-:Y:S01]  /*0400*/  FADD R4, R7, R14 ;  /* 0x0000000e07047221 */ /* 0x000fe20000000000 */
[----:B------:R-:W-:Y:S06]  /*0410*/  BRA.U UP2, `(.L_x_2) ;  /* 0xfffffffd02647547 */ /* 0x000fec000b83ffff */
.L_x_1:
[----:B------:R-:W-:Y:S05]  /*0420*/  BRA.U !UP1, `(.L_x_0) ;  /* 0x0000000109d07547 */ /* 0x000fea000b800000 */
[----:B------:R-:W-:Y:S02]  /*0430*/  UISETP.GE.U32.AND UP1, UPT, UR8, 0x8, UPT ;  /* 0x000000080800788c */ /* 0x000fe4000bf26070 */
[----:B------:R-:W-:-:S04]  /*0440*/  ULOP3.LUT UR6, UR10, 0x7, URZ, 0xc0, !UPT ;  /* 0x000000070a067892 */ /* 0x000fc8000f8ec0ff */
[----:B------:R-:W-:-:S03]  /*0450*/  UISETP.NE.AND UP2, UPT, UR6, URZ, UPT ;  /* 0x000000ff0600728c */ /* 0x000fc6000bf45270 */
[----:B------:R-:W-:Y:S08]  /*0460*/  BRA.U !UP1, `(.L_x_3) ;  /* 0x0000000109507547 */ /* 0x000ff0000b800000 */
[----:B------:R-:W0:Y:S01]  /*0470*/  LDC.64 R2, c[0x0][0x380] ;  /* 0x0000e000ff027b82 */ /* 0x000e220000000a00 */
[----:B------:R-:W-:-:S05]  /*0480*/  IADD3 R5, PT, PT, R0, UR4, RZ ;  /* 0x0000000400057c10 */ /* 0x000fca000fffe0ff */
[----:B0-----:R-:W-:-:S05]  /*0490*/  IMAD.WIDE R2, R5, 0x4, R2 ;  /* 0x0000000405027825 */ /* 0x001fca00078e0202 */
[----:B------:R-:W2:Y:S04]  /*04a0*/  LDG.E R5, desc[UR12][R2.64] ;  /* 0x0000000c02057981 */ /* 0x000ea8000c1e1900 */
[----:B------:R-:W3:Y:S04]  /*04b0*/  LDG.E R6, desc[UR12][R2.64+0x4] ;  /* 0x0000040c02067981 */ /* 0x000ee8000c1e1900 */
[----:B------:R-:W4:Y:S04]  /*04c0*/  LDG.E R10, desc[UR12][R2.64+0x8] ;  /* 0x0000080c020a7981 */ /* 0x000f28000c1e1900 */
[----:B------:R-:W5:Y:S04]  /*04d0*/  LDG.E R12, desc[UR12][R2.64+0xc] ;  /* 0x00000c0c020c7981 */ /* 0x000f68000c1e1900 */
[----:B------:R-:W5:Y:S04]  /*04e0*/  LDG.E R14, desc[UR12][R2.64+0x10] ;  /* 0x0000100c020e7981 */ /* 0x000f68000c1e1900 */
[----:B------:R-:W5:Y:S04]  /*04f0*/  LDG.E R16, desc[UR12][R2.64+0x14] ;  /* 0x0000140c02107981 */ /* 0x000f68000c1e1900 */
[----:B------:R-:W5:Y:S04]  /*0500*/  LDG.E R18, desc[UR12][R2.64+0x18] ;  /* 0x0000180c02127981 */ /* 0x000f68000c1e1900 */
[----:B------:R-:W5:Y:S01]  /*0510*/  LDG.E R20, desc[UR12][R2.64+0x1c] ;  /* 0x00001c0c02147981 */ /* 0x000f62000c1e1900 */
[----:B------:R-:W-:Y:S01]  /*0520*/  UIADD3 UR4, UPT, UPT, UR4, 0x8, URZ ;  /* 0x0000000804047890 */ /* 0x000fe2000fffe0ff */
[----:B--2---:R-:W-:-:S04]  /*0530*/  FADD R5, R4, R5 ;  /* 0x0000000504057221 */ /* 0x004fc80000000000 */
[----:B---3--:R-:W-:-:S04]  /*0540*/  FADD R5, R5, R6 ;  /* 0x0000000605057221 */ /* 0x008fc80000000000 */
[----:B----4-:R-:W-:-:S04]  /*0550*/  FADD R5, R5, R10 ;  /* 0x0000000a05057221 */ /* 0x010fc80000000000 */
[----:B-----5:R-:W-:-:S04]  /*0560*/  FADD R5, R5, R12 ;  /* 0x0000000c05057221 */ /* 0x020fc80000000000 */
[----:B------:R-:W-:-:S04]  /*0570*/  FADD R5, R5, R14 ;  /* 0x0000000e05057221 */ /* 0x000fc80000000000 */
[----:B------:R-:W-:-:S04]  /*0580*/  FADD R5, R5, R16 ;  /* 0x0000001005057221 */ /* 0x000fc80000000000 */
[----:B------:R-:W-:-:S04]  /*0590*/  FADD R5, R5, R18 ;  /* 0x0000001205057221 */ /* 0x000fc80000000000 */
[----:B------:R-:W-:-:S07]  /*05a0*/  FADD R4, R5, R20 ;  /* 0x0000001405047221 */ /* 0x000fce0000000000 */
.L_x_3:
        /* <DEDUP_REMOVED lines=11> */
[----:B------:R-:W5:Y:S01]  /*0660*/  LDG.E R12, desc[UR12][R2.64+0xc] ;  /* 0x00000c0c020c7981 */ /* 0x000f62000c1e1900 */
[----:B------:R-:W-:Y:S01]  /*0670*/  UIADD3 UR4, UPT, UPT, UR4, 0x4, URZ ;  /* 0x0000000404047890 */ /* 0x000fe2000fffe0ff */
[----:B--2---:R-:W-:-:S04]  /*0680*/  FADD R5, R4, R5 ;  /* 0x0000000504057221 */ /* 0x004fc80000000000 */
[----:B---3--:R-:W-:-:S04]  /*0690*/  FADD R5, R5, R6 ;  /* 0x0000000605057221 */ /* 0x008fc80000000000 */
[----:B----4-:R-:W-:-:S04]  /*06a0*/  FADD R5, R5, R10 ;  /* 0x0000000a05057221 */ /* 0x010fc80000000000 */
[----:B-----5:R-:W-:-:S07]  /*06b0*/  FADD R4, R5, R12 ;  /* 0x0000000c05047221 */ /* 0x020fce0000000000 */
.L_x_4:
[----:B------:R-:W-:Y:S05]  /*06c0*/  BRA.U !UP2, `(.L_x_0) ;  /* 0x000000010a287547 */ /* 0x000fea000b800000 */
[----:B------:R-:W0:Y:S01]  /*06d0*/  LDC.64 R6, c[0x0][0x380] ;  /* 0x0000e000ff067b82 */ /* 0x000e220000000a00 */
[----:B------:R-:W-:Y:S01]  /*06e0*/  IADD3 R5, PT, PT, R0, UR4, RZ ;  /* 0x0000000400057c10 */ /* 0x000fe2000fffe0ff */
[----:B------:R-:W-:-:S12]  /*06f0*/  UIADD3 UR5, UPT, UPT, -UR5, URZ, URZ ;  /* 0x000000ff05057290 */ /* 0x000fd8000fffe1ff */
.L_x_5:
[----:B0-----:R-:W-:-:S06]  /*0700*/  IMAD.WIDE R2, R5, 0x4, R6 ;  /* 0x0000000405027825 */ /* 0x001fcc00078e0206 */
[----:B------:R-:W2:Y:S01]  /*0710*/  LDG.E R3, desc[UR12][R2.64] ;  /* 0x0000000c02037981 */ /* 0x000ea2000c1e1900 */
[----:B------:R-:W-:Y:S01]  /*0720*/  UIADD3 UR5, UPT, UPT, UR5, 0x1, URZ ;  /* 0x0000000105057890 */ /* 0x000fe2000fffe0ff */
[----:B------:R-:W-:-:S03]  /*0730*/  IADD3 R5, PT, PT, R5, 0x1, RZ ;  /* 0x0000000105057810 */ /* 0x000fc60007ffe0ff */
[----:B------:R-:W-:Y:S01]  /*0740*/  UISETP.NE.AND UP1, UPT, UR5, URZ, UPT ;  /* 0x000000ff0500728c */ /* 0x000fe2000bf25270 */
[----:B--2---:R-:W-:-:S08]  /*0750*/  FADD R4, R3, R4 ;  /* 0x0000000403047221 */ /* 0x004fd00000000000 */
[----:B------:R-:W-:Y:S05]  /*0760*/  BRA.U UP1, `(.L_x_5) ;  /* 0xfffffffd01e47547 */ /* 0x000fea000b83ffff */
.L_x_0:
[----:B------:R-:W-:Y:S01]  /*0770*/  I2FP.F32.S32 R3, UR10 ;  /* 0x0000000a00037c45 */ /* 0x000fe20008201400 */
[----:B------:R-:W-:Y:S03]  /*0780*/  BSSY.RECONVERGENT B2, `(.L_x_6) ;  /* 0x000000d000027945 */ /* 0x000fe60003800200 */
[----:B------:R-:W0:Y:S08]  /*0790*/  MUFU.RCP R0, R3 ;  /* 0x0000000300007308 */ /* 0x000e300000001000 */
[----:B------:R-:W1:Y:S01]  /*07a0*/  FCHK P0, R4, R3 ;  /* 0x0000000304007302 */ /* 0x000e620000000000 */
[----:B0-----:R-:W-:-:S04]  /*07b0*/  FFMA R5, -R3, R0, 1 ;  /* 0x3f80000003057423 */ /* 0x001fc80000000100 */
[----:B------:R-:W-:-:S04]  /*07c0*/  FFMA R0, R0, R5, R0 ;  /* 0x0000000500007223 */ /* 0x000fc80000000000 */
[----:B------:R-:W-:-:S04]  /*07d0*/  FFMA R5, R0, R4, RZ ;  /* 0x0000000400057223 */ /* 0x000fc800000000ff */
[----:B------:R-:W-:-:S04]  /*07e0*/  FFMA R2, -R3, R5, R4 ;  /* 0x0000000503027223 */ /* 0x000fc80000000104 */
[----:B------:R-:W-:Y:S01]  /*07f0*/  FFMA R2, R0, R2, R5 ;  /* 0x0000000200027223 */ /* 0x000fe20000000005 */
[----:B-1----:R-:W-:Y:S06]  /*0800*/  @!P0 BRA `(.L_x_7) ;  /* 0x0000000000108947 */ /* 0x002fec0003800000 */
[----:B------:R-:W-:Y:S02]  /*0810*/  MOV R0, R4 ;  /* 0x0000000400007202 */ /* 0x000fe40000000f00 */
[----:B------:R-:W-:-:S07]  /*0820*/  MOV R10, 0x840 ;  /* 0x00000840000a7802 */ /* 0x000fce0000000f00 */
[----:B------:R-:W-:Y:S05]  /*0830*/  CALL.REL.NOINC `($__internal_1_$__cuda_sm3x_div_rn_noftz_f32_slowpath) ;  /* 0x0000001c00c47944 */ /* 0x000fea0003c00000 */
[----:B------:R-:W-:-:S07]  /*0840*/  MOV R2, R9 ;  /* 0x0000000900027202 */ /* 0x000fce0000000f00 */
.L_x_7:
[----:B------:R-:W-:Y:S05]  /*0850*/  BSYNC.RECONVERGENT B2 ;  /* 0x0000000000027941 */ /* 0x000fea0003800200 */
.L_x_6:
[----:B------:R-:W-:Y:S01]  /*0860*/  HFMA2 R6, -RZ, RZ, 0, 0 ;  /* 0x00000000ff067431 */ /* 0x000fe200000001ff */
[----:B------:R-:W-:Y:S06]  /*0870*/  BRA.U !UP0, `(.L_x_8) ;  /* 0x0000000908207547 */ /* 0x000fec000b800000 */
[----:B------:R-:W0:Y:S01]  /*0880*/  LDCU UR5, c[0x0][0x394] ;  /* 0x00007280ff0577ac */ /* 0x000e220008000800 */
[----:B------:R-:W-:Y:S01]  /*0890*/  MOV R6, RZ ;  /* 0x000000ff00067202 */ /* 0x000fe20000000f00 */
[----:B------:R-:W-:Y:S01]  /*08a0*/  UMOV UR4, URZ ;  /* 0x000000ff00047c82 */ /* 0x000fe20008000000 */
[----:B0-----:R-:W-:Y:S02]  /*08b0*/  UISETP.GE.U32.AND UP1, UPT, UR5, 0x10, UPT ;  /* 0x000000100500788c */ /* 0x001fe4000bf26070 */
[----:B------:R-:W-:Y:S01]  /*08c0*/  IMAD R0, R8, UR5, RZ ;  /* 0x0000000508007c24 */ /* 0x000fe2000f8e02ff */
[----:B------:R-:W-:-:S04]  /*08d0*/  ULOP3.LUT UR9, UR5, 0xf, URZ, 0xc0, !UPT ;  /* 0x0000000f05097892 */ /* 0x000fc8000f8ec0ff */
        /* <DEDUP_REMOVED lines=9> */
.L_x_10:
        /* <DEDUP_REMOVED lines=22> */
[----:B--2---:R-:W-:-:S04]  /*0ad0*/  FADD R14, R14, -R2 ;  /* 0x800000020e0e7221 */ /* 0x004fc80000000000 */
[----:B------:R-:W-:Y:S01]  /*0ae0*/  FFMA R6, R14, R14, R6 ;  /* 0x0000000e0e067223 */ /* 0x000fe20000000006 */
[--C-:B---3--:R-:W-:Y:S01]  /*0af0*/  FADD R16, R16, -R2.reuse ;  /* 0x8000000210107221 */ /* 0x108fe20000000000 */
[----:B----4-:R-:W-:-:S03]  /*0b00*/  FADD R18, R18, -R2 ;  /* 0x8000000212127221 */ /* 0x010fc60000000000 */
[----:B------:R-:W-:Y:S01]  /*0b10*/  FFMA R6, R16, R16, R6 ;  /* 0x0000001010067223 */ /* 0x000fe20000000006 */
[----:B-----5:R-:W-:-:S03]  /*0b20*/  FADD R10, R10, -R2 ;  /* 0x800000020a0a7221 */ /* 0x020fc60000000000 */
[----:B------:R-:W-:Y:S01]  /*0b30*/  FFMA R6, R18, R18, R6 ;  /* 0x0000001212067223 */ /* 0x000fe20000000006 */
[----:B------:R-:W-:-:S03]  /*0b40*/  FADD R29, R29, -R2 ;  /* 0x800000021d1d7221 */ /* 0x000fc60000000000 */
        /* <DEDUP_REMOVED lines=22> */
[----:B------:R-:W-:-:S04]  /*0cb0*/  FFMA R6, R9, R9, R6 ;  /* 0x0000000909067223 */ /* 0x000fc80000000006 */
[----:B------:R-:W-:Y:S01]  /*0cc0*/  FFMA R6, R5, R5, R6 ;  /* 0x0000000505067223 */ /* 0x000fe20000000006 */
[----:B------:R-:W-:Y:S06]  /*0cd0*/  BRA.U UP1, `(.L_x_10) ;  /* 0xfffffffd01247547 */ /* 0x000fec000b83ffff */
.L_x_9:
        /* <DEDUP_REMOVED lines=32> */
[----:B------:R-:W-:-:S07]  /*0ee0*/  FFMA R6, R21, R21, R6 ;  /* 0x0000001515067223 */ /* 0x000fce0000000006 */
.L_x_11:
        /* <DEDUP_REMOVED lines=19> */
[----:B------:R-:W-:-:S04]  /*1020*/  FFMA R6, R11, R11, R6 ;  /* 0x0000000b0b067223 */ /* 0x000fc80000000006 */
[----:B------:R-:W-:-:S07]  /*1030*/  FFMA R6, R13, R13, R6 ;  /* 0x0000000d0d067223 */ /* 0x000fce0000000006 */
.L_x_12:
[----:B------:R-:W-:Y:S05]  /*1040*/  BRA.U !UP1, `(.L_x_8) ;  /* 0x00000001092c7547 */ /* 0x000fea000b800000 */
[----:B------:R-:W0:Y:S01]  /*1050*/  LDC.64 R10, c[0x0][0x380] ;  /* 0x0000e000ff0a7b82 */ /* 0x000e220000000a00 */
[----:B------:R-:W-:Y:S01]  /*1060*/  IADD3 R7, PT, PT, R0, UR4, RZ ;  /* 0x0000000400077c10 */ /* 0x000fe2000fffe0ff */
[----:B------:R-:W-:-:S12]  /*1070*/  UIADD3 UR5, UPT, UPT, -UR5, URZ, URZ ;  /* 0x000000ff05057290 */ /* 0x000fd8000fffe1ff */
.L_x_13:
[----:B0-----:R-:W-:-:S06]  /*1080*/  IMAD.WIDE R4, R7, 0x4, R10 ;  /* 0x0000000407047825 */ /* 0x001fcc00078e020a */
[----:B------:R-:W2:Y:S01]  /*1090*/  LDG.E R5, desc[UR12][R4.64] ;  /* 0x0000000c04057981 */ /* 0x000ea2000c1e1900 */
[----:B------:R-:W-:Y:S01]  /*10a0*/  UIADD3 UR5, UPT, UPT, UR5, 0x1, URZ ;  /* 0x0000000105057890 */ /* 0x000fe2000fffe0ff */
[----:B------:R-:W-:-:S03]  /*10b0*/  IADD3 R7, PT, PT, R7, 0x1, RZ ;  /* 0x0000000107077810 */ /* 0x000fc60007ffe0ff */
[----:B------:R-:W-:Y:S01]  /*10c0*/  UISETP.NE.AND UP0, UPT, UR5, URZ, UPT ;  /* 0x000000ff0500728c */ /* 0x000fe2000bf05270 */
[----:B--2---:R-:W-:-:S04]  /*10d0*/  FADD R9, R5, -R2 ;  /* 0x8000000205097221 */ /* 0x004fc80000000000 */
[----:B------:R-:W-:-:S04]  /*10e0*/  FFMA R6, R9, R9, R6 ;  /* 0x0000000909067223 */ /* 0x000fc80000000006 */
[----:B------:R-:W-:Y:S05]  /*10f0*/  BRA.U UP0, `(.L_x_13) ;  /* 0xfffffffd00e07547 */ /* 0x000fea000b83ffff */
.L_x_8:
[----:B------:R-:W0:Y:S01]  /*1100*/  MUFU.RCP R0, R3 ;  /* 0x0000000300007308 */ /* 0x000e220000001000 */
[----:B------:R-:W1:Y:S01]  /*1110*/  LDC R4, c[0x0][0x394] ;  /* 0x0000e500ff047b82 */ /* 0x000e620000000800 */
[----:B------:R-:W-:Y:S06]  /*1120*/  BSSY.RECONVERGENT B2, `(.L_x_14) ;  /* 0x000000d000027945 */ /* 0x000fec0003800200 */
[----:B------:R-:W2:Y:S01]  /*1130*/  FCHK P0, R6, R3 ;  /* 0x0000000306007302 */ /* 0x000ea20000000000 */
[----:B0-----:R-:W-:-:S04]  /*1140*/  FFMA R5, -R3, R0, 1 ;  /* 0x3f80000003057423 */ /* 0x001fc80000000100 */
[----:B------:R-:W-:-:S04]  /*1150*/  FFMA R0, R0, R5, R0 ;  /* 0x0000000500007223 */ /* 0x000fc80000000000 */
[----:B------:R-:W-:Y:S01]  /*1160*/  FFMA R5, R0, R6, RZ ;  /* 0x0000000600057223 */ /* 0x000fe200000000ff */
[----:B-1----:R-:W-:-:S03]  /*1170*/  ISETP.GE.AND P2, PT, R4, 0x1, PT ;  /* 0x000000010400780c */ /* 0x002fc60003f46270 */
[----:B------:R-:W-:-:S04]  /*1180*/  FFMA R4, -R3, R5, R6 ;  /* 0x0000000503047223 */ /* 0x000fc80000000106 */
[----:B------:R-:W-:Y:S01]  /*1190*/  FFMA R0, R0, R4, R5 ;  /* 0x0000000400007223 */ /* 0x000fe20000000005 */
[----:B--2---:R-:W-:Y:S06]  /*11a0*/  @!P0 BRA `(.L_x_15) ;  /* 0x0000000000108947 */ /* 0x004fec0003800000 */
[----:B------:R-:W-:Y:S02]  /*11b0*/  MOV R0, R6 ;  /* 0x0000000600007202 */ /* 0x000fe40000000f00 */
[----:B------:R-:W-:-:S07]  /*11c0*/  MOV R10, 0x11e0 ;  /* 0x000011e0000a7802 */ /* 0x000fce0000000f00 */
[----:B------:R-:W-:Y:S05]  /*11d0*/  CALL.REL.NOINC `($__internal_1_$__cuda_sm3x_div_rn_noftz_f32_slowpath) ;  /* 0x00000014005c7944 */ /* 0x000fea0003c00000 */
[----:B------:R-:W-:-:S07]  /*11e0*/  MOV R0, R9 ;  /* 0x0000000900007202 */ /* 0x000fce0000000f00 */
.L_x_15:
[----:B------:R-:W-:Y:S05]  /*11f0*/  BSYNC.RECONVERGENT B2 ;  /* 0x0000000000027941 */ /* 0x000fea0003800200 */
.L_x_14:
[----:B------:R-:W0:Y:S01]  /*1200*/  LDCU UR4, c[0x0][0x398] ;  /* 0x00007300ff0477ac */ /* 0x000e220008000800 */
[----:B------:R-:W-:Y:S01]  /*1210*/  BSSY.RECONVERGENT B0, `(.L_x_16) ;  /* 0x000000d000007945 */ /* 0x000fe20003800200 */
[----:B0-----:R-:W-:-:S04]  /*1220*/  FADD R0, R0, UR4 ;  /* 0x0000000400007e21 */ /* 0x001fc80008000000 */
[----:B------:R0:W1:Y:S01]  /*1230*/  MUFU.RSQ R5, R0 ;  /* 0x0000000000057308 */ /* 0x0000620000001400 */
[----:B------:R-:W-:-:S04]  /*1240*/  IADD3 R3, PT, PT, R0, -0xd000000, RZ ;  /* 0xf300000000037810 */ /* 0x000fc80007ffe0ff */
[----:B------:R-:W-:-:S13]  /*1250*/  ISETP.GT.U32.AND P0, PT, R3, 0x727fffff, PT ;  /* 0x727fffff0300780c */ /* 0x000fda0003f04070 */
[----:B01----:R-:W-:Y:S05]  /*1260*/  @!P0 BRA `(.L_x_17) ;  /* 0x00000000000c8947 */ /* 0x003fea0003800000 */
[----:B------:R-:W-:-:S07]  /*1270*/  MOV R9, 0x1290 ;  /* 0x0000129000097802 */ /* 0x000fce0000000f00 */
[----:B------:R-:W-:Y:S05]  /*1280*/  CALL.REL.NOINC `($__internal_0_$__cuda_sm20_sqrt_rn_f32_slowpath) ;  /* 0x0000001000d87944 */ /* 0x000fea0003c00000 */
[----:B------:R-:W-:Y:S05]  /*1290*/  BRA `(.L_x_18) ;  /* 0x0000000000107947 */ /* 0x000fea0003800000 */
.L_x_17:
[----:B------:R-:W-:Y:S01]  /*12a0*/  FMUL.FTZ R3, R0, R5 ;  /* 0x0000000500037220 */ /* 0x000fe20000410000 */
[----:B------:R-:W-:-:S03]  /*12b0*/  FMUL.FTZ R4, R5, 0.5 ;  /* 0x3f00000005047820 */ /* 0x000fc60000410000 */
[----:B------:R-:W-:-:S04]  /*12c0*/  FFMA R0, -R3, R3, R0 ;  /* 0x0000000303007223 */ /* 0x000fc80000000100 */
[----:B------:R-:W-:-:S07]  /*12d0*/  FFMA R3, R0, R4, R3 ;  /* 0x0000000400037223 */ /* 0x000fce0000000003 */
.L_x_18:
[----:B------:R-:W-:Y:S05]  /*12e0*/  BSYNC.RECONVERGENT B0 ;  /* 0x0000000000007941 */ /* 0x000fea0003800200 */
.L_x_16:
[----:B------:R-:W-:Y:S05]  /*12f0*/  @!P2 EXIT ;  /* 0x000000000000a94d */ /* 0x000fea0003800000 */
[----:B------:R-:W0:Y:S01]  /*1300*/  LDCU UR5, c[0x0][0x394] ;  /* 0x00007280ff0577ac */ /* 0x000e220008000800 */
[----:B------:R-:W-:Y:S01]  /*1310*/  UMOV UR4, URZ ;  /* 0x000000ff00047c82 */ /* 0x000fe20008000000 */
[----:B0-----:R-:W-:Y:S02]  /*1320*/  UISETP.GE.U32.AND UP0, UPT, UR5, 0x8, UPT ;  /* 0x000000080500788c */ /* 0x001fe4000bf06070 */
[----:B------:R-:W-:Y:S01]  /*1330*/  IMAD R8, R8, UR5, RZ ;  /* 0x0000000508087c24 */ /* 0x000fe2000f8e02ff */
[----:B------:R-:W-:-:S06]  /*1340*/  ULOP3.LUT UR14, UR5, 0x7, URZ, 0xc0, !UPT ;  /* 0x00000007050e7892 */ /* 0x000fcc000f8ec0ff */
[----:B------:R-:W-:Y:S06]  /*1350*/  BRA.U !UP0, `(.L_x_19) ;  /* 0x0000000908547547 */ /* 0x000fec000b800000 */
[----:B------:R-:W0:Y:S01]  /*1360*/  LDCU.128 UR8, c[0x0][0x380] ;  /* 0x00007000ff0877ac */ /* 0x000e220008000c00 */
[----:B------:R-:W-:Y:S01]  /*1370*/  MOV R12, R8 ;  /* 0x00000008000c7202 */ /* 0x000fe20000000f00 */
[----:B------:R-:W-:Y:S02]  /*1380*/  ULOP3.LUT UR4, UR5, 0x7ffffff8, URZ, 0xc0, !UPT ;  /* 0x7ffffff805047892 */ /* 0x000fe4000f8ec0ff */
[----:B0-----:R-:W-:Y:S02]  /*1390*/  UIADD3 UR7, UP0, UPT, UR8, 0x10, URZ ;  /* 0x0000001008077890 */ /* 0x001fe4000ff1e0ff */
[----:B------:R-:W-:Y:S02]  /*13a0*/  UIADD3 UR5, UP1, UPT, UR10, 0x10, URZ ;  /* 0x000000100a057890 */ /* 0x000fe4000ff3e0ff */
[----:B------:R-:W-:Y:S02]  /*13b0*/  UIADD3 UR10, UPT, UPT, -UR4, URZ, URZ ;  /* 0x000000ff040a7290 */ /* 0x000fe4000fffe1ff */
[----:B------:R-:W-:-:S02]  /*13c0*/  UIADD3.X UR8, UPT, UPT, URZ, UR9, URZ, UP0, !UPT ;  /* 0x00000009ff087290 */ /* 0x000fc400087fe4ff */
[----:B------:R-:W-:-:S12]  /*13d0*/  UIADD3.X UR6, UPT, UPT, URZ, UR11, URZ, UP1, !UPT ;  /* 0x0000000bff067290 */ /* 0x000fd80008ffe4ff */
.L_x_36:
[----:B------:R-:W-:Y:S02]  /*13e0*/  MOV R6, UR7 ;  /* 0x0000000700067c02 */ /* 0x000fe40008000f00 */
[----:B------:R-:W-:-:S03]  /*13f0*/  MOV R7, UR8 ;  /* 0x0000000800077c02 */ /* 0x000fc60008000f00 */
[----:B------:R-:W-:-:S05]  /*1400*/  IMAD.WIDE R6, R12, 0x4, R6 ;  /* 0x000000040c067825 */ /* 0x000fca00078e0206 */
[----:B0-----:R-:W2:Y:S01]  /*1410*/  LDG.E R5, desc[UR12][R6.64+-0x10] ;  /* 0xfffff00c06057981 */ /* 0x001ea2000c1e1900 */
[----:B------:R-:W0:Y:S01]  /*1420*/  MUFU.RCP R0, R3 ;  /* 0x0000000300007308 */ /* 0x000e220000001000 */
[----:B------:R-:W-:Y:S01]  /*1430*/  UIADD3 UR10, UPT, UPT, UR10, 0x8, URZ ;  /* 0x000000080a0a7890 */ /* 0x000fe2000fffe0ff */
[----:B------:R-:W-:Y:S01]  /*1440*/  MOV R4, UR5 ;  /* 0x0000000500047c02 */ /* 0x000fe20008000f00 */
[----:B------:R-:W-:Y:S02]  /*1450*/  BSSY.RECONVERGENT B2, `(.L_x_20) ;  /* 0x000000e000027945 */ /* 0x000fe40003800200 */
[----:B------:R-:W-:Y:S01]  /*1460*/  UISETP.NE.AND UP0, UPT, UR10, URZ, UPT ;  /* 0x000000ff0a00728c */ /* 0x000fe2000bf05270 */
[----:B0-----:R-:W-:-:S04]  /*1470*/  FFMA R9, R0, -R3, 1 ;  /* 0x3f80000000097423 */ /* 0x001fc80000000803 */
[----:B------:R-:W-:Y:S01]  /*1480*/  FFMA R9, R0, R9, R0 ;  /* 0x0000000900097223 */ /* 0x000fe20000000000 */
[----:B--2---:R-:W-:Y:S01]  /*1490*/  FADD R0, R5, -R2 ;  /* 0x8000000205007221 */ /* 0x004fe20000000000 */
[----:B------:R-:W-:-:S03]  /*14a0*/  MOV R5, UR6 ;  /* 0x0000000600057c02 */ /* 0x000fc60008000f00 */
[----:B------:R-:W0:Y:S01]  /*14b0*/  FCHK P0, R0, R3 ;  /* 0x0000000300007302 */ /* 0x000e220000000000 */
[----:B------:R-:W-:Y:S01]  /*14c0*/  FFMA R10, R0, R9, RZ ;  /* 0x00000009000a7223 */ /* 0x000fe200000000ff */
[----:B------:R-:W-:-:S04]  /*14d0*/  IMAD.WIDE R4, R12, 0x4, R4 ;  /* 0x000000040c047825 */ /* 0x000fc800078e0204 */
[----:B------:R-:W-:-:S04]  /*14e0*/  FFMA R11, R10, -R3, R0 ;  /* 0x800000030a0b7223 */ /* 0x000fc80000000000 */
[----:B------:R-:W-:Y:S01]  /*14f0*/  FFMA R9, R9, R11, R10 ;  /* 0x0000000b09097223 */ /* 0x000fe2000000000a */
[----:B0-----:R-:W-:Y:S06]  /*1500*/  @!P0 BRA `(.L_x_21) ;  /* 0x0000000000088947 */ /* 0x001fec0003800000 */
[----:B------:R-:W-:-:S07]  /*1510*/  MOV R10, 0x1530 ;  /* 0x00001530000a7802 */ /* 0x000fce0000000f00 */
[----:B------:R-:W-:Y:S05]  /*1520*/  CALL.REL.NOINC `($__internal_1_$__cuda_sm3x_div_rn_noftz_f32_slowpath) ;  /* 0x0000001000887944 */ /* 0x000fea0003c00000 */
.L_x_21:
[----:B------:R-:W-:Y:S05]  /*1530*/  BSYNC.RECONVERGENT B2 ;  /* 0x0000000000027941 */ /* 0x000fea0003800200 */
.L_x_20:
[----:B------:R0:W-:Y:S04]  /*1540*/  STG.E desc[UR12][R4.64+-0x10], R9 ;  /* 0xfffff00904007986 */ /* 0x0001e8000c10190c */
[----:B------:R-:W2:Y:S01]  /*1550*/  LDG.E R11, desc[UR12][R6.64+-0xc] ;  /* 0xfffff40c060b7981 */ /* 0x000ea2000c1e1900 */
[----:B------:R-:W1:Y:S01]  /*1560*/  MUFU.RCP R0, R3 ;  /* 0x0000000300007308 */ /* 0x000e620000001000 */
[----:B------:R-:W-:Y:S01]  /*1570*/  BSSY.RECONVERGENT B2, `(.L_x_22) ;  /* 0x000000d000027945 */ /* 0x000fe20003800200 */
[----:B-1----:R-:W-:-:S04]  /*1580*/  FFMA R15, R0, -R3, 1 ;  /* 0x3f800000000f7423 */ /* 0x002fc80000000803 */
[----:B------:R-:W-:Y:S01]  /*1590*/  FFMA R0, R0, R15, R0 ;  /* 0x0000000f00007223 */ /* 0x000fe20000000000 */
[----:B--2---:R-:W-:-:S04]  /*15a0*/  FADD R13, R11, -R2 ;  /* 0x800000020b0d7221 */ /* 0x004fc80000000000 */
[----:B------:R-:W1:Y:S01]  /*15b0*/  FCHK P0, R13, R3 ;  /* 0x000000030d007302 */ /* 0x000e620000000000 */
[----:B------:R-:W-:-:S04]  /*15c0*/  FFMA R10, R0, R13, RZ ;  /* 0x0000000d000a7223 */ /* 0x000fc800000000ff */
[----:B------:R-:W-:-:S04]  /*15d0*/  FFMA R11, R10, -R3, R13 ;  /* 0x800000030a0b7223 */ /* 0x000fc8000000000d */
[----:B------:R-:W-:Y:S01]  /*15e0*/  FFMA R11, R0, R11, R10 ;  /* 0x0000000b000b7223 */ /* 0x000fe2000000000a */
[----:B01----:R-:W-:Y:S06]  /*15f0*/  @!P0 BRA `(.L_x_23) ;  /* 0x0000000000108947 */ /* 0x003fec0003800000 */
[----:B------:R-:W-:Y:S02]  /*1600*/  MOV R0, R13 ;  /* 0x0000000d00007202 */ /* 0x000fe40000000f00 */
[----:B------:R-:W-:-:S07]  /*1610*/  MOV R10, 0x1630 ;  /* 0x00001630000a7802 */ /* 0x000fce0000000f00 */
[----:B------:R-:W-:Y:S05]  /*1620*/  CALL.REL.NOINC `($__internal_1_$__cuda_sm3x_div_rn_noftz_f32_slowpath) ;  /* 0x0000001000487944 */ /* 0x000fea0003c00000 */
[----:B------:R-:W-:-:S07]  /*1630*/  MOV R11, R9 ;  /* 0x00000009000b7202 */ /* 0x000fce0000000f00 */
.L_x_23:
[----:B------:R-:W-:Y:S05]  /*1640*/  BSYNC.RECONVERGENT B2 ;  /* 0x0000000000027941 */ /* 0x000fea0003800200 */
.L_x_22:
        /* <DEDUP_REMOVED lines=15> */
.L_x_25:
[----:B------:R-:W-:Y:S05]  /*1740*/  BSYNC.RECONVERGENT B2 ;  /* 0x0000000000027941 */ /* 0x000fea0003800200 */
.L_x_24:
        /* <DEDUP_REMOVED lines=16> */
.L_x_27:
[----:B------:R-:W-:Y:S05]  /*1850*/  BSYNC.RECONVERGENT B2 ;  /* 0x0000000000027941 */ /* 0x000fea0003800200 */
.L_x_26:
        /* <DEDUP_REMOVED lines=15> */
.L_x_29:
[----:B------:R-:W-:Y:S05]  /*1950*/  BSYNC.RECONVERGENT B2 ;  /* 0x0000000000027941 */ /* 0x000fea0003800200 */
.L_x_28:
        /* <DEDUP_REMOVED lines=16> */
.L_x_31:
[----:B------:R-:W-:Y:S05]  /*1a60*/  BSYNC.RECONVERGENT B2 ;  /* 0x0000000000027941 */ /* 0x000fea0003800200 */
.L_x_30:
        /* <DEDUP_REMOVED lines=15> */
.L_x_33:
[----:B------:R-:W-:Y:S05]  /*1b60*/  BSYNC.RECONVERGENT B2 ;  /* 0x0000000000027941 */ /* 0x000fea0003800200 */
.L_x_32:
        /* <DEDUP_REMOVED lines=16> */
.L_x_35:
[----:B------:R-:W-:Y:S05]  /*1c70*/  BSYNC.RECONVERGENT B2 ;  /* 0x0000000000027941 */ /* 0x000fea0003800200 */
.L_x_34:
[----:B------:R0:W-:Y:S01]  /*1c80*/  STG.E desc[UR12][R4.64+0xc], R11 ;  /* 0x00000c0b04007986 */ /* 0x0001e2000c10190c */
[----:B------:R-:W-:Y:S01]  /*1c90*/  IADD3 R12, PT, PT, R12, 0x8, RZ ;  /* 0x000000080c0c7810 */ /* 0x000fe20007ffe0ff */
[----:B------:R-:W-:Y:S06]  /*1ca0*/  BRA.U UP0, `(.L_x_36) ;  /* 0xfffffff500cc7547 */ /* 0x000fec000b83ffff */
.L_x_19:
[----:B------:R-:W-:-:S13]  /*1cb0*/  ISETP.NE.AND P0, PT, RZ, UR14, PT ;  /* 0x0000000eff007c0c */ /* 0x000fda000bf05270 */
[----:B------:R-:W-:Y:S05]  /*1cc0*/  @!P0 EXIT ;  /* 0x000000000000894d */ /* 0x000fea0003800000 */
[----:B------:R-:W1:Y:S01]  /*1cd0*/  LDCU UR5, c[0x0][0x394] ;  /* 0x00007280ff0577ac */ /* 0x000e620008000800 */
[----:B------:R-:W-:Y:S02]  /*1ce0*/  UISETP.GE.U32.AND UP0, UPT, UR14, 0x4, UPT ;  /* 0x000000040e00788c */ /* 0x000fe4000bf06070 */
[----:B-1----:R-:W-:-:S07]  /*1cf0*/  ULOP3.LUT UR5, UR5, 0x3, URZ, 0xc0, !UPT ;  /* 0x0000000305057892 */ /* 0x002fce000f8ec0ff */
[----:B------:R-:W-:Y:S05]  /*1d00*/  BRA.U !UP0, `(.L_x_37) ;  /* 0x0000000508207547 */ /* 0x000fea000b800000 */
[----:B0-----:R-:W0:Y:S01]  /*1d10*/  LDC.64 R4, c[0x0][0x380] ;  /* 0x0000e000ff047b82 */ /* 0x001e220000000a00 */
[----:B------:R-:W-:-:S05]  /*1d20*/  IADD3 R6, PT, PT, R8, UR4, RZ ;  /* 0x0000000408067c10 */ /* 0x000fca000fffe0ff */
[----:B0-----:R-:W-:-:S05]  /*1d30*/  IMAD.WIDE R4, R6, 0x4, R4 ;  /* 0x0000000406047825 */ /* 0x001fca00078e0204 */
[----:B------:R-:W2:Y:S01]  /*1d40*/  LDG.E R7, desc[UR12][R4.64] ;  /* 0x0000000c04077981 */ /* 0x000ea2000c1e1900 */
[----:B------:R-:W0:Y:S01]  /*1d50*/  MUFU.RCP R0, R3 ;  /* 0x0000000300007308 */ /* 0x000e220000001000 */
[----:B------:R-:W-:Y:S01]  /*1d60*/  BSSY.RECONVERGENT B2, `(.L_x_38) ;  /* 0x000000c000027945 */ /* 0x000fe20003800200 */
[----:B0-----:R-:W-:-:S04]  /*1d70*/  FFMA R9, R0, -R3, 1 ;  /* 0x3f80000000097423 */ /* 0x001fc80000000803 */
[----:B------:R-:W-:Y:S01]  /*1d80*/  FFMA R0, R0, R9, R0 ;  /* 0x0000000900007223 */ /* 0x000fe20000000000 */
[----:B--2---:R-:W-:-:S04]  /*1d90*/  FADD R12, R7, -R2 ;  /* 0x80000002070c7221 */ /* 0x004fc80000000000 */
[----:B------:R-:W0:Y:S01]  /*1da0*/  FCHK P0, R12, R3 ;  /* 0x000000030c007302 */ /* 0x000e220000000000 */
[----:B------:R-:W-:-:S04]  /*1db0*/  FFMA R7, R0, R12, RZ ;  /* 0x0000000c00077223 */ /* 0x000fc800000000ff */
[----:B------:R-:W-:-:S04]  /*1dc0*/  FFMA R10, R7, -R3, R12 ;  /* 0x80000003070a7223 */ /* 0x000fc8000000000c */
[----:B------:R-:W-:Y:S01]  /*1dd0*/  FFMA R9, R0, R10, R7 ;  /* 0x0000000a00097223 */ /* 0x000fe20000000007 */
[----:B0-----:R-:W-:Y:S06]  /*1de0*/  @!P0 BRA `(.L_x_39) ;  /* 0x00000000000c8947 */ /* 0x001fec0003800000 */
[----:B------:R-:W-:Y:S02]  /*1df0*/  MOV R0, R12 ;  /* 0x0000000c00007202 */ /* 0x000fe40000000f00 */
[----:B------:R-:W-:-:S07]  /*1e00*/  MOV R10, 0x1e20 ;  /* 0x00001e20000a7802 */ /* 0x000fce0000000f00 */
[----:B------:R-:W-:Y:S05]  /*1e10*/  CALL.REL.NOINC `($__internal_1_$__cuda_sm3x_div_rn_noftz_f32_slowpath) ;  /* 0x00000008004c7944 */ /* 0x000fea0003c00000 */
.L_x_39:
[----:B------:R-:W-:Y:S05]  /*1e20*/  BSYNC.RECONVERGENT B2 ;  /* 0x0000000000027941 */ /* 0x000fea0003800200 */
.L_x_38:
[----:B------:R-:W0:Y:S02]  /*1e30*/  LDC.64 R10, c[0x0][0x388] ;  /* 0x0000e200ff0a7b82 */ /* 0x000e240000000a00 */
[----:B0-----:R-:W-:-:S05]  /*1e40*/  IMAD.WIDE R6, R6, 0x4, R10 ;  /* 0x0000000406067825 */ /* 0x001fca00078e020a */
        /* <DEDUP_REMOVED lines=16> */
.L_x_41:
[----:B------:R-:W-:Y:S05]  /*1f50*/  BSYNC.RECONVERGENT B2 ;  /* 0x0000000000027941 */ /* 0x000fea0003800200 */
.L_x_40:
        /* <DEDUP_REMOVED lines=15> */
.L_x_43:
[----:B------:R-:W-:Y:S05]  /*2050*/  BSYNC.RECONVERGENT B2 ;  /* 0x0000000000027941 */ /* 0x000fea0003800200 */
.L_x_42:
        /* <DEDUP_REMOVED lines=16> */
.L_x_45:
[----:B------:R-:W-:Y:S05]  /*2160*/  BSYNC.RECONVERGENT B2 ;  /* 0x0000000000027941 */ /* 0x000fea0003800200 */
.L_x_44:
[----:B------:R1:W-:Y:S01]  /*2170*/  STG.E desc[UR12][R6.64+0xc], R11 ;  /* 0x00000c0b06007986 */ /* 0x0003e2000c10190c */
[----:B------:R-:W-:-:S12]  /*2180*/  UIADD3 UR4, UPT, UPT, UR4, 0x4, URZ ;  /* 0x0000000404047890 */ /* 0x000fd8000fffe0ff */
.L_x_37:
[----:B------:R-:W-:-:S13]  /*2190*/  ISETP.NE.AND P0, PT, RZ, UR5, PT ;  /* 0x00000005ff007c0c */ /* 0x000fda000bf05270 */
[----:B------:R-:W-:Y:S05]  /*21a0*/  @!P0 EXIT ;  /* 0x000000000000894d */ /* 0x000fea0003800000 */
[----:B------:R-:W-:-:S09]  /*21b0*/  UISETP.NE.AND UP0, UPT, UR5, 0x1, UPT ;  /* 0x000000010500788c */ /* 0x000fd2000bf05270 */
[----:B------:R-:W-:Y:S05]  /*21c0*/  BRA.U !UP0, `(.L_x_46) ;  /* 0x00000001089c7547 */ /* 0x000fea000b800000 */
[----:B-1----:R-:W1:Y:S01]  /*21d0*/  LDC.64 R6, c[0x0][0x380] ;  /* 0x0000e000ff067b82 */ /* 0x002e620000000a00 */
[----:B0-----:R-:W-:-:S05]  /*21e0*/  IADD3 R4, PT, PT, R8, UR4, RZ ;  /* 0x0000000408047c10 */ /* 0x001fca000fffe0ff */
[----:B-1----:R-:W-:-:S05]  /*21f0*/  IMAD.WIDE R6, R4, 0x4, R6 ;  /* 0x0000000404067825 */ /* 0x002fca00078e0206 */
        /* <DEDUP_REMOVED lines=14> */
.L_x_48:
[----:B------:R-:W-:Y:S05]  /*22e0*/  BSYNC.RECONVERGENT B2 ;  /* 0x0000000000027941 */ /* 0x000fea0003800200 */
.L_x_47:
        /* <DEDUP_REMOVED lines=18> */
.L_x_50:
[----:B------:R-:W-:Y:S05]  /*2410*/  BSYNC.RECONVERGENT B2 ;  /* 0x0000000000027941 */ /* 0x000fea0003800200 */
.L_x_49:
[----:B------:R2:W-:Y:S01]  /*2420*/  STG.E desc[UR12][R4.64+0x4], R11 ;  /* 0x0000040b04007986 */ /* 0x0005e2000c10190c */
[----:B------:R-:W-:-:S12]  /*2430*/  UIADD3 UR4, UPT, UPT, UR4, 0x2, URZ ;  /* 0x0000000204047890 */ /* 0x000fd8000fffe0ff */
.L_x_46:
[----:B------:R-:W3:Y:S02]  /*2440*/  LDC R0, c[0x0][0x394] ;  /* 0x0000e500ff007b82 */ /* 0x000ee40000000800 */
[----:B---3--:R-:W-:-:S04]  /*2450*/  LOP3.LUT R0, R0, 0x1, RZ, 0xc0, !PT ;  /* 0x0000000100007812 */ /* 0x008fc800078ec0ff */
[----:B------:R-:W-:-:S13]  /*2460*/  ISETP.NE.U32.AND P0, PT, R0, 0x1, PT ;  /* 0x000000010000780c */ /* 0x000fda0003f05070 */
[----:B------:R-:W-:Y:S05]  /*2470*/  @P0 EXIT ;  /* 0x000000000000094d */ /* 0x000fea0003800000 */
[----:B0-2---:R-:W0:Y:S01]  /*2480*/  LDC.64 R4, c[0x0][0x380] ;  /* 0x0000e000ff047b82 */ /* 0x005e220000000a00 */
[----:B------:R-:W-:-:S05]  /*2490*/  IADD3 R8, PT, PT, R8, UR4, RZ ;  /* 0x0000000408087c10 */ /* 0x000fca000fffe0ff */
[----:B0-----:R-:W-:-:S06]  /*24a0*/  IMAD.WIDE R4, R8, 0x4, R4 ;  /* 0x0000000408047825 */ /* 0x001fcc00078e0204 */
[----:B------:R-:W2:Y:S01]  /*24b0*/  LDG.E R5, desc[UR12][R4.64] ;  /* 0x0000000c04057981 */ /* 0x000ea2000c1e1900 */
[----:B------:R-:W1:Y:S01]  /*24c0*/  MUFU.RCP R0, R3 ;  /* 0x0000000300007308 */ /* 0x000e620000001000 */
[----:B------:R-:W-:Y:S01]  /*24d0*/  BSSY.RECONVERGENT B2, `(.L_x_51) ;  /* 0x000000d000027945 */ /* 0x000fe20003800200 */
[----:B-1----:R-:W-:-:S04]  /*24e0*/  FFMA R7, R0, -R3, 1 ;  /* 0x3f80000000077423 */ /* 0x002fc80000000803 */
        /* <DEDUP_REMOVED lines=10> */
[----:B------:R-:W-:-:S07]  /*2590*/  MOV R7, R9 ;  /* 0x0000000900077202 */ /* 0x000fce0000000f00 */
.L_x_52:
[----:B------:R-:W-:Y:S05]  /*25a0*/  BSYNC.RECONVERGENT B2 ;  /* 0x0000000000027941 */ /* 0x000fea0003800200 */
.L_x_51:
[----:B------:R-:W0:Y:S02]  /*25b0*/  LDC.64 R2, c[0x0][0x388] ;  /* 0x0000e200ff027b82 */ /* 0x000e240000000a00 */
[----:B0-----:R-:W-:-:S05]  /*25c0*/  IMAD.WIDE R8, R8, 0x4, R2 ;  /* 0x0000000408087825 */ /* 0x001fca00078e0202 */
[----:B------:R-:W-:Y:S01]  /*25d0*/  STG.E desc[UR12][R8.64], R7 ;  /* 0x0000000708007986 */ /* 0x000fe2000c10190c */
[----:B------:R-:W-:Y:S05]  /*25e0*/  EXIT ;  /* 0x000000000000794d */ /* 0x000fea0003800000 */
        .weak           $__internal_0_$__cuda_sm20_sqrt_rn_f32_slowpath
        .type           $__internal_0_$__cuda_sm20_sqrt_rn_f32_slowpath,@function
        .size           $__internal_0_$__cuda_sm20_sqrt_rn_f32_slowpath,($__internal_1_$__cuda_sm3x_div_rn_noftz_f32_slowpath - $__internal_0_$__cuda_sm20_sqrt_rn_f32_slowpath)
$__internal_0_$__cuda_sm20_sqrt_rn_f32_slowpath:
[----:B------:R-:W-:-:S13]  /*25f0*/  LOP3.LUT P0, RZ, R0, 0x7fffffff, RZ, 0xc0, !PT ;  /* 0x7fffffff00ff7812 */ /* 0x000fda000780c0ff */
[----:B------:R-:W-:Y:S01]  /*2600*/  @!P0 MOV R3, R0 ;  /* 0x0000000000038202 */ /* 0x000fe20000000f00 */
[----:B------:R-:W-:Y:S06]  /*2610*/  @!P0 BRA `(.L_x_53) ;  /* 0x0000000000408947 */ /* 0x000fec0003800000 */
[----:B------:R-:W-:-:S13]  /*2620*/  FSETP.GEU.FTZ.AND P0, PT, R0, RZ, PT ;  /* 0x000000ff0000720b */ /* 0x000fda0003f1e000 */
[----:B------:R-:W-:Y:S01]  /*2630*/  @!P0 MOV R3, 0x7fffffff ;  /* 0x7fffffff00038802 */ /* 0x000fe20000000f00 */
[----:B------:R-:W-:Y:S06]  /*2640*/  @!P0 BRA `(.L_x_53) ;  /* 0x0000000000348947 */ /* 0x000fec0003800000 */
[----:B------:R-:W-:-:S13]  /*2650*/  FSETP.GTU.FTZ.AND P0, PT, |R0|, +INF , PT ;  /* 0x7f8000000000780b */ /* 0x000fda0003f1c200 */
[----:B------:R-:W-:Y:S01]  /*2660*/  @P0 FADD.FTZ R3, R0, 1 ;  /* 0x3f80000000030421 */ /* 0x000fe20000010000 */
[----:B------:R-:W-:Y:S06]  /*2670*/  @P0 BRA `(.L_x_53) ;  /* 0x0000000000280947 */ /* 0x000fec0003800000 */
[----:B------:R-:W-:-:S13]  /*2680*/  FSETP.NEU.FTZ.AND P0, PT, |R0|, +INF , PT ;  /* 0x7f8000000000780b */ /* 0x000fda0003f1d200 */
[----:B------:R-:W-:-:S04]  /*2690*/  @P0 FFMA R4, R0, 1.84467440737095516160e+19, RZ ;  /* 0x5f80000000040823 */ /* 0x000fc800000000ff */
[----:B------:R-:W0:Y:S02]  /*26a0*/  @P0 MUFU.RSQ R3, R4 ;  /* 0x0000000400030308 */ /* 0x000e240000001400 */
[----:B0-----:R-:W-:Y:S01]  /*26b0*/  @P0 FMUL.FTZ R5, R4, R3 ;  /* 0x0000000304050220 */ /* 0x001fe20000410000 */
[----:B------:R-:W-:Y:S01]  /*26c0*/  @P0 FMUL.FTZ R7, R3, 0.5 ;  /* 0x3f00000003070820 */ /* 0x000fe20000410000 */
[----:B------:R-:W-:Y:S02]  /*26d0*/  @!P0 MOV R3, R0 ;  /* 0x0000000000038202 */ /* 0x000fe40000000f00 */
[----:B------:R-:W-:-:S04]  /*26e0*/  @P0 FADD.FTZ R6, -R5, -RZ ;  /* 0x800000ff05060221 */ /* 0x000fc80000010100 */
[----:B------:R-:W-:-:S04]  /*26f0*/  @P0 FFMA R6, R5, R6, R4 ;  /* 0x0000000605060223 */ /* 0x000fc80000000004 */
[----:B------:R-:W-:-:S04]  /*2700*/  @P0 FFMA R6, R6, R7, R5 ;  /* 0x0000000706060223 */ /* 0x000fc80000000005 */
[----:B------:R-:W-:-:S07]  /*2710*/  @P0 FMUL.FTZ R3, R6, 2.3283064365386962891e-10 ;  /* 0x2f80000006030820 */ /* 0x000fce0000410000 */
.L_x_53:
[----:B------:R-:W-:Y:S01]  /*2720*/  HFMA2 R5, -RZ, RZ, 0, 0 ;  /* 0x00000000ff057431 */ /* 0x000fe200000001ff */
[----:B------:R-:W-:-:S04]  /*2730*/  MOV R4, R9 ;  /* 0x0000000900047202 */ /* 0x000fc80000000f00 */
[----:B------:R-:W-:Y:S05]  /*2740*/  RET.REL.NODEC R4 `(_Z15naive_layernormPfS_iif) ;  /* 0xffffffd8042c7950 */ /* 0x000fea0003c3ffff */
        .weak           $__internal_1_$__cuda_sm3x_div_rn_noftz_f32_slowpath
        .type           $__internal_1_$__cuda_sm3x_div_rn_noftz_f32_slowpath,@function
        .size           $__internal_1_$__cuda_sm3x_div_rn_noftz_f32_slowpath,(.L_x_67 - $__internal_1_$__cuda_sm3x_div_rn_noftz_f32_slowpath)
$__internal_1_$__cuda_sm3x_div_rn_noftz_f32_slowpath:
[----:B------:R-:W-:Y:S01]  /*2750*/  SHF.R.U32.HI R9, RZ, 0x17, R3 ;  /* 0x00000017ff097819 */ /* 0x000fe20000011603 */
[----:B------:R-:W-:Y:S01]  /*2760*/  BSSY.RECONVERGENT B0, `(.L_x_54) ;  /* 0x0000063000007945 */ /* 0x000fe20003800200 */
[----:B------:R-:W-:Y:S02]  /*2770*/  SHF.R.U32.HI R14, RZ, 0x17, R0 ;  /* 0x00000017ff0e7819 */ /* 0x000fe40000011600 */
[----:B------:R-:W-:Y:S02]  /*2780*/  LOP3.LUT R9, R9, 0xff, RZ, 0xc0, !PT ;  /* 0x000000ff09097812 */ /* 0x000fe400078ec0ff */
[----:B------:R-:W-:Y:S02]  /*2790*/  LOP3.LUT R14, R14, 0xff, RZ, 0xc0, !PT ;  /* 0x000000ff0e0e7812 */ /* 0x000fe400078ec0ff */
[----:B------:R-:W-:Y:S02]  /*27a0*/  IADD3 R15, PT, PT, R9, -0x1, RZ ;  /* 0xffffffff090f7810 */ /* 0x000fe40007ffe0ff */
[----:B------:R-:W-:-:S02]  /*27b0*/  IADD3 R16, PT, PT, R14, -0x1, RZ ;  /* 0xffffffff0e107810 */ /* 0x000fc40007ffe0ff */
[----:B------:R-:W-:Y:S02]  /*27c0*/  ISETP.GT.U32.AND P0, PT, R15, 0xfd, PT ;  /* 0x000000fd0f00780c */ /* 0x000fe40003f04070 */
[----:B------:R-:W-:Y:S02]  /*27d0*/  MOV R13, R3 ;  /* 0x00000003000d7202 */ /* 0x000fe40000000f00 */
[----:B------:R-:W-:-:S13]  /*27e0*/  ISETP.GT.U32.OR P0, PT, R16, 0xfd, P0 ;  /* 0x000000fd1000780c */ /* 0x000fda0000704470 */
[----:B------:R-:W-:Y:S01]  /*27f0*/  @!P0 MOV R11, RZ ;  /* 0x000000ff000b8202 */ /* 0x000fe20000000f00 */
[----:B------:R-:W-:Y:S06]  /*2800*/  @!P0 BRA `(.L_x_55) ;  /* 0x00000000005c8947 */ /* 0x000fec0003800000 */
[----:B------:R-:W-:Y:S02]  /*2810*/  FSETP.GTU.FTZ.AND P0, PT, |R0|, +INF , PT ;  /* 0x7f8000000000780b */ /* 0x000fe40003f1c200 */
[----:B------:R-:W-:-:S04]  /*2820*/  FSETP.GTU.FTZ.AND P1, PT, |R3|, +INF , PT ;  /* 0x7f8000000300780b */ /* 0x000fc80003f3c200 */
[----:B------:R-:W-:-:S13]  /*2830*/  PLOP3.LUT P0, PT, P0, P1, PT, 0xf8, 0x8f ;  /* 0x00000000008f781c */ /* 0x000fda0000703f70 */
[----:B------:R-:W-:Y:S05]  /*2840*/  @P0 BRA `(.L_x_56) ;  /* 0x00000004004c0947 */ /* 0x000fea0003800000 */
[----:B------:R-:W-:-:S13]  /*2850*/  LOP3.LUT P0, RZ, R13, 0x7fffffff, R0, 0xc8, !PT ;  /* 0x7fffffff0dff7812 */ /* 0x000fda000780c800 */
[----:B------:R-:W-:Y:S05]  /*2860*/  @!P0 BRA `(.L_x_57) ;  /* 0x00000004003c8947 */ /* 0x000fea0003800000 */
[C---:B------:R-:W-:Y:S02]  /*2870*/  FSETP.NEU.FTZ.AND P3, PT, |R0|.reuse, +INF , PT ;  /* 0x7f8000000000780b */ /* 0x040fe40003f7d200 */
[----:B------:R-:W-:Y:S02]  /*2880*/  FSETP.NEU.FTZ.AND P1, PT, |R3|, +INF , PT ;  /* 0x7f8000000300780b */ /* 0x000fe40003f3d200 */
[----:B------:R-:W-:-:S11]  /*2890*/  FSETP.NEU.FTZ.AND P0, PT, |R0|, +INF , PT ;  /* 0x7f8000000000780b */ /* 0x000fd60003f1d200 */
[----:B------:R-:W-:Y:S05]  /*28a0*/  @!P1 BRA !P3, `(.L_x_57) ;  /* 0x00000004002c9947 */ /* 0x000fea0005800000 */
[----:B------:R-:W-:-:S04]  /*28b0*/  LOP3.LUT P3, RZ, R0, 0x7fffffff, RZ, 0xc0, !PT ;  /* 0x7fffffff00ff7812 */ /* 0x000fc8000786c0ff */
[----:B------:R-:W-:-:S13]  /*28c0*/  PLOP3.LUT P1, PT, P1, P3, PT, 0x2f, 0xf2 ;  /* 0x0000000000f2781c */ /* 0x000fda0000f26577 */
[----:B------:R-:W-:Y:S05]  /*28d0*/  @P1 BRA `(.L_x_58) ;  /* 0x0000000400181947 */ /* 0x000fea0003800000 */
[----:B------:R-:W-:-:S04]  /*28e0*/  LOP3.LUT P1, RZ, R13, 0x7fffffff, RZ, 0xc0, !PT ;  /* 0x7fffffff0dff7812 */ /* 0x000fc8000782c0ff */
[----:B------:R-:W-:-:S13]  /*28f0*/  PLOP3.LUT P0, PT, P0, P1, PT, 0x2f, 0xf2 ;  /* 0x0000000000f2781c */ /* 0x000fda0000702577 */
[----:B------:R-:W-:Y:S05]  /*2900*/  @P0 BRA `(.L_x_59) ;  /* 0x0000000400000947 */ /* 0x000fea0003800000 */
[----:B------:R-:W-:Y:S02]  /*2910*/  ISETP.GE.AND P0, PT, R16, RZ, PT ;  /* 0x000000ff1000720c */ /* 0x000fe40003f06270 */
[----:B------:R-:W-:-:S11]  /*2920*/  ISETP.GE.AND P1, PT, R15, RZ, PT ;  /* 0x000000ff0f00720c */ /* 0x000fd60003f26270 */
[----:B------:R-:W-:Y:S01]  /*2930*/  @P0 MOV R11, RZ ;  /* 0x000000ff000b0202 */ /* 0x000fe20000000f00 */
[----:B------:R-:W-:Y:S01]  /*2940*/  @!P0 FFMA R0, R0, 1.84467440737095516160e+19, RZ ;  /* 0x5f80000000008823 */ /* 0x000fe200000000ff */
[----:B------:R-:W-:Y:S01]  /*2950*/  @!P0 MOV R11, 0xffffffc0 ;  /* 0xffffffc0000b8802 */ /* 0x000fe20000000f00 */
[----:B------:R-:W-:-:S03]  /*2960*/  @!P1 FFMA R13, R3, 1.84467440737095516160e+19, RZ ;  /* 0x5f800000030d9823 */ /* 0x000fc600000000ff */
[----:B------:R-:W-:-:S07]  /*2970*/  @!P1 IADD3 R11, PT, PT, R11, 0x40, RZ ;  /* 0x000000400b0b9810 */ /* 0x000fce0007ffe0ff */
.L_x_55:
[----:B------:R-:W-:Y:S01]  /*2980*/  LEA R16, R9, 0xc0800000, 0x17 ;  /* 0xc080000009107811 */ /* 0x000fe200078eb8ff */
[----:B------:R-:W-:Y:S01]  /*2990*/  BSSY.RECONVERGENT B1, `(.L_x_60) ;  /* 0x0000036000017945 */ /* 0x000fe20003800200 */
[----:B------:R-:W-:Y:S02]  /*29a0*/  IADD3 R14, PT, PT, R14, -0x7f, RZ ;  /* 0xffffff810e0e7810 */ /* 0x000fe40007ffe0ff */
[----:B------:R-:W-:-:S03]  /*29b0*/  IADD3 R18, PT, PT, -R16, R13, RZ ;  /* 0x0000000d10127210 */ /* 0x000fc60007ffe1ff */
[----:B------:R-:W-:Y:S01]  /*29c0*/  IMAD R0, R14, -0x800000, R0 ;  /* 0xff8000000e007824 */ /* 0x000fe200078e0200 */
[----:B------:R-:W0:Y:S01]  /*29d0*/  MUFU.RCP R16, R18 ;  /* 0x0000001200107308 */ /* 0x000e220000001000 */
[----:B------:R-:W-:Y:S01]  /*29e0*/  FADD.FTZ R13, -R18, -RZ ;  /* 0x800000ff120d7221 */ /* 0x000fe20000010100 */
[----:B------:R-:W-:-:S04]  /*29f0*/  IADD3 R14, PT, PT, R14, 0x7f, -R9 ;  /* 0x0000007f0e0e7810 */ /* 0x000fc80007ffe809 */
[----:B------:R-:W-:Y:S01]  /*2a00*/  IADD3 R11, PT, PT, R14, R11, RZ ;  /* 0x0000000b0e0b7210 */ /* 0x000fe20007ffe0ff */
[----:B0-----:R-:W-:-:S04]  /*2a10*/  FFMA R15, R16, R13, 1 ;  /* 0x3f800000100f7423 */ /* 0x001fc8000000000d */
[----:B------:R-:W-:-:S04]  /*2a20*/  FFMA R15, R16, R15, R16 ;  /* 0x0000000f100f7223 */ /* 0x000fc80000000010 */
[----:B------:R-:W-:-:S04]  /*2a30*/  FFMA R16, R0, R15, RZ ;  /* 0x0000000f00107223 */ /* 0x000fc800000000ff */
[----:B------:R-:W-:-:S04]  /*2a40*/  FFMA R17, R13, R16, R0 ;  /* 0x000000100d117223 */ /* 0x000fc80000000000 */
[----:B------:R-:W-:-:S04]  /*2a50*/  FFMA R16, R15, R17, R16 ;  /* 0x000000110f107223 */ /* 0x000fc80000000010 */
[----:B------:R-:W-:-:S04]  /*2a60*/  FFMA R13, R13, R16, R0 ;  /* 0x000000100d0d7223 */ /* 0x000fc80000000000 */
[----:B------:R-:W-:-:S05]  /*2a70*/  FFMA R0, R15, R13, R16 ;  /* 0x0000000d0f007223 */ /* 0x000fca0000000010 */
[----:B------:R-:W-:-:S04]  /*2a80*/  SHF.R.U32.HI R9, RZ, 0x17, R0 ;  /* 0x00000017ff097819 */ /* 0x000fc80000011600 */
[----:B------:R-:W-:-:S04]  /*2a90*/  LOP3.LUT R14, R9, 0xff, RZ, 0xc0, !PT ;  /* 0x000000ff090e7812 */ /* 0x000fc800078ec0ff */
[----:B------:R-:W-:-:S04]  /*2aa0*/  IADD3 R9, PT, PT, R14, R11, RZ ;  /* 0x0000000b0e097210 */ /* 0x000fc80007ffe0ff */
[----:B------:R-:W-:-:S04]  /*2ab0*/  IADD3 R14, PT, PT, R9, -0x1, RZ ;  /* 0xffffffff090e7810 */ /* 0x000fc80007ffe0ff */
[----:B------:R-:W-:-:S13]  /*2ac0*/  ISETP.GE.U32.AND P0, PT, R14, 0xfe, PT ;  /* 0x000000fe0e00780c */ /* 0x000fda0003f06070 */
[----:B------:R-:W-:Y:S05]  /*2ad0*/  @!P0 BRA `(.L_x_61) ;  /* 0x0000000000808947 */ /* 0x000fea0003800000 */
[----:B------:R-:W-:-:S13]  /*2ae0*/  ISETP.GT.AND P0, PT, R9, 0xfe, PT ;  /* 0x000000fe0900780c */ /* 0x000fda0003f04270 */
[----:B------:R-:W-:Y:S05]  /*2af0*/  @P0 BRA `(.L_x_62) ;  /* 0x00000000006c0947 */ /* 0x000fea0003800000 */
[----:B------:R-:W-:-:S13]  /*2b00*/  ISETP.GE.AND P0, PT, R9, 0x1, PT ;  /* 0x000000010900780c */ /* 0x000fda0003f06270 */
[----:B------:R-:W-:Y:S05]  /*2b10*/  @P0 BRA `(.L_x_63) ;  /* 0x0000000000740947 */ /* 0x000fea0003800000 */
[----:B------:R-:W-:Y:S02]  /*2b20*/  ISETP.GE.AND P0, PT, R9, -0x18, PT ;  /* 0xffffffe80900780c */ /* 0x000fe40003f06270 */
[----:B------:R-:W-:-:S11]  /*2b30*/  LOP3.LUT R0, R0, 0x80000000, RZ, 0xc0, !PT ;  /* 0x8000000000007812 */ /* 0x000fd600078ec0ff */
[----:B------:R-:W-:Y:S05]  /*2b40*/  @!P0 BRA `(.L_x_63) ;  /* 0x0000000000688947 */ /* 0x000fea0003800000 */
[CCC-:B------:R-:W-:Y:S01]  /*2b50*/  FFMA.RZ R11, R15.reuse, R13.reuse, R16.reuse ;  /* 0x0000000d0f0b7223 */ /* 0x1c0fe2000000c010 */
[CCC-:B------:R-:W-:Y:S01]  /*2b60*/  FFMA.RP R14, R15.reuse, R13.reuse, R16.reuse ;  /* 0x0000000d0f0e7223 */ /* 0x1c0fe20000008010 */
[----:B------:R-:W-:Y:S01]  /*2b70*/  FFMA.RM R13, R15, R13, R16 ;  /* 0x0000000d0f0d7223 */ /* 0x000fe20000004010 */
[----:B------:R-:W-:Y:S02]  /*2b80*/  IADD3 R16, PT, PT, R9, 0x20, RZ ;  /* 0x0000002009107810 */ /* 0x000fe40007ffe0ff */
[----:B------:R-:W-:Y:S02]  /*2b90*/  LOP3.LUT R11, R11, 0x7fffff, RZ, 0xc0, !PT ;  /* 0x007fffff0b0b7812 */ /* 0x000fe400078ec0ff */
[----:B------:R-:W-:Y:S02]  /*2ba0*/  ISETP.NE.AND P3, PT, R9, RZ, PT ;  /* 0x000000ff0900720c */ /* 0x000fe40003f65270 */
[----:B------:R-:W-:Y:S02]  /*2bb0*/  LOP3.LUT R11, R11, 0x800000, RZ, 0xfc, !PT ;  /* 0x008000000b0b7812 */ /* 0x000fe400078efcff */
[----:B------:R-:W-:-:S02]  /*2bc0*/  ISETP.NE.AND P1, PT, R9, RZ, PT ;  /* 0x000000ff0900720c */ /* 0x000fc40003f25270 */
[----:B------:R-:W-:Y:S02]  /*2bd0*/  IADD3 R9, PT, PT, -R9, RZ, RZ ;  /* 0x000000ff09097210 */ /* 0x000fe40007ffe1ff */
[----:B------:R-:W-:Y:S02]  /*2be0*/  SHF.L.U32 R16, R11, R16, RZ ;  /* 0x000000100b107219 */ /* 0x000fe400000006ff */
[----:B------:R-:W-:Y:S02]  /*2bf0*/  FSETP.NEU.FTZ.AND P0, PT, R14, R13, PT ;  /* 0x0000000d0e00720b */ /* 0x000fe40003f1d000 */
[----:B------:R-:W-:Y:S02]  /*2c00*/  SEL R14, R9, RZ, P3 ;  /* 0x000000ff090e7207 */ /* 0x000fe40001800000 */
[----:B------:R-:W-:Y:S02]  /*2c10*/  ISETP.NE.AND P1, PT, R16, RZ, P1 ;  /* 0x000000ff1000720c */ /* 0x000fe40000f25270 */
[----:B------:R-:W-:-:S02]  /*2c20*/  SHF.R.U32.HI R14, RZ, R14, R11 ;  /* 0x0000000eff0e7219 */ /* 0x000fc4000001160b */
[----:B------:R-:W-:Y:S02]  /*2c30*/  PLOP3.LUT P0, PT, P0, P1, PT, 0xf8, 0x8f ;  /* 0x00000000008f781c */ /* 0x000fe40000703f70 */
[----:B------:R-:W-:Y:S02]  /*2c40*/  SHF.R.U32.HI R16, RZ, 0x1, R14 ;  /* 0x00000001ff107819 */ /* 0x000fe4000001160e */
[----:B------:R-:W-:-:S04]  /*2c50*/  SEL R9, RZ, 0x1, !P0 ;  /* 0x00000001ff097807 */ /* 0x000fc80004000000 */
[----:B------:R-:W-:-:S04]  /*2c60*/  LOP3.LUT R9, R9, 0x1, R16, 0xf8, !PT ;  /* 0x0000000109097812 */ /* 0x000fc800078ef810 */
[----:B------:R-:W-:-:S04]  /*2c70*/  LOP3.LUT R9, R9, R14, RZ, 0xc0, !PT ;  /* 0x0000000e09097212 */ /* 0x000fc800078ec0ff */
[----:B------:R-:W-:-:S04]  /*2c80*/  IADD3 R9, PT, PT, R16, R9, RZ ;  /* 0x0000000910097210 */ /* 0x000fc80007ffe0ff */
[----:B------:R-:W-:Y:S01]  /*2c90*/  LOP3.LUT R0, R9, R0, RZ, 0xfc, !PT ;  /* 0x0000000009007212 */ /* 0x000fe200078efcff */
[----:B------:R-:W-:Y:S06]  /*2ca0*/  BRA `(.L_x_63) ;  /* 0x0000000000107947 */ /* 0x000fec0003800000 */
.L_x_62:
[----:B------:R-:W-:-:S04]  /*2cb0*/  LOP3.LUT R0, R0, 0x80000000, RZ, 0xc0, !PT ;  /* 0x8000000000007812 */ /* 0x000fc800078ec0ff */
[----:B------:R-:W-:Y:S01]  /*2cc0*/  LOP3.LUT R0, R0, 0x7f800000, RZ, 0xfc, !PT ;  /* 0x7f80000000007812 */ /* 0x000fe200078efcff */
[----:B------:R-:W-:Y:S06]  /*2cd0*/  BRA `(.L_x_63) ;  /* 0x0000000000047947 */ /* 0x000fec0003800000 */
.L_x_61:
[----:B------:R-:W-:-:S07]  /*2ce0*/  LEA R0, R11, R0, 0x17 ;  /* 0x000000000b007211 */ /* 0x000fce00078eb8ff */
.L_x_63:
[----:B------:R-:W-:Y:S05]  /*2cf0*/  BSYNC.RECONVERGENT B1 ;  /* 0x0000000000017941 */ /* 0x000fea0003800200 */
.L_x_60:
[----:B------:R-:W-:Y:S05]  /*2d00*/  BRA `(.L_x_64) ;  /* 0x0000000000207947 */ /* 0x000fea0003800000 */
.L_x_59:
[----:B------:R-:W-:-:S04]  /*2d10*/  LOP3.LUT R0, R13, 0x80000000, R0, 0x48, !PT ;  /* 0x800000000d007812 */ /* 0x000fc800078e4800 */
[----:B------:R-:W-:Y:S01]  /*2d20*/  LOP3.LUT R0, R0, 0x7f800000, RZ, 0xfc, !PT ;  /* 0x7f80000000007812 */ /* 0x000fe200078efcff */
[----:B------:R-:W-:Y:S06]  /*2d30*/  BRA `(.L_x_64) ;  /* 0x0000000000147947 */ /* 0x000fec0003800000 */
.L_x_58:
[----:B------:R-:W-:Y:S01]  /*2d40*/  LOP3.LUT R0, R13, 0x80000000, R0, 0x48, !PT ;  /* 0x800000000d007812 */ /* 0x000fe200078e4800 */
[----:B------:R-:W-:Y:S06]  /*2d50*/  BRA `(.L_x_64) ;  /* 0x00000000000c7947 */ /* 0x000fec0003800000 */
.L_x_57:
[----:B------:R-:W0:Y:S01]  /*2d60*/  MUFU.RSQ R0, -QNAN ;  /* 0xffc0000000007908 */ /* 0x000e220000001400 */
[----:B------:R-:W-:Y:S05]  /*2d70*/  BRA `(.L_x_64) ;  /* 0x0000000000047947 */ /* 0x000fea0003800000 */
.L_x_56:
[----:B------:R-:W-:-:S07]  /*2d80*/  FADD.FTZ R0, R0, R3 ;  /* 0x0000000300007221 */ /* 0x000fce0000010000 */
.L_x_64:
[----:B------:R-:W-:Y:S05]  /*2d90*/  BSYNC.RECONVERGENT B0 ;  /* 0x0000000000007941 */ /* 0x000fea0003800200 */
.L_x_54:
[----:B------:R-:W-:Y:S01]  /*2da0*/  HFMA2 R11, -RZ, RZ, 0, 0 ;  /* 0x00000000ff0b7431 */ /* 0x000fe200000001ff */
[----:B0-----:R-:W-:-:S03]  /*2db0*/  MOV R9, R0 ;  /* 0x0000000000097202 */ /* 0x001fc60000000f00 */
[----:B------:R-:W-:Y:S05]  /*2dc0*/  RET.REL.NODEC R10 `(_Z15naive_layernormPfS_iif) ;  /* 0xffffffd00a8c7950 */ /* 0x000fea0003c3ffff */
.L_x_65:
[----:B------:R-:W-:-:S00]  /*2dd0*/  BRA `(.L_x_65) ;  /* 0xfffffffc00fc7947 */ /* 0x000fc0000383ffff */
[----:B------:R-:W-:-:S00]  /*2de0*/  NOP ;  /* 0x0000000000007918 */ /* 0x000fc00000000000 */
        /* <DEDUP_REMOVED lines=9> */
.L_x_67:


//--------------------- .nv.shared.reserved.0     --------------------------
	.section	.nv.shared.reserved.0,"aw",@nobits
	.weak		__nv_reservedSMEM_offset_0_alias
	.size		__nv_reservedSMEM_offset_0_alias, 0, 64
	.other		__nv_reservedSMEM_offset_0_alias,@"STO_CUDA_RESERVED_SHARED STV_DEFAULT"
__nv_reservedSMEM_offset_0_alias:
	.zero		0
	.zero		64


//--------------------- .nv.constant0._Z15naive_layernormPfS_iif --------------------------
	.section	.nv.constant0._Z15naive_layernormPfS_iif,"a",@progbits
	.sectionflags	@""
	.align	4
.nv.constant0._Z15naive_layernormPfS_iif:
	.zero		924


//--------------------- SYMBOLS --------------------------

	.type		.nv.reservedSmem.offset0,@object
	.size		.nv.reservedSmem.offset0,0x4
